def matmul_kernel(
    a_ptr,
    b_ptr,
    c_ptr,
    M,
    N,
    K,
    stride_am,
    stride_ak,
    stride_bk,
    stride_bn,
    stride_cm,
    stride_cn,
    BLOCK_M: tl.constexpr,
    BLOCK_N: tl.constexpr,
    BLOCK_K: tl.constexpr,
    GROUP_M: tl.constexpr,
):
    pid = tl.program_id(axis=0)
    num_pid_m = tl.cdiv(M, BLOCK_M)
    num_pid_n = tl.cdiv(N, BLOCK_N)
    num_pid_in_group = GROUP_M * num_pid_n
    group_id = pid // num_pid_in_group
    first_pid_m = group_id * GROUP_M
    group_size_m = min(num_pid_m - first_pid_m, GROUP_M)
    pid_m = first_pid_m + ((pid % num_pid_in_group) % group_size_m)
    pid_n = (pid % num_pid_in_group) // group_size_m

    offs_am = (pid_m * BLOCK_M + tl.arange(0, BLOCK_M)) % M
    offs_bn = (pid_n * BLOCK_N + tl.arange(0, BLOCK_N)) % N
    offs_k = tl.arange(0, BLOCK_K)
    a_ptrs = a_ptr + offs_am[:, None] * stride_am + offs_k[None, :] * stride_ak
    b_ptrs = b_ptr + offs_k[:, None] * stride_bk + offs_bn[None, :] * stride_bn

    acc = tl.zeros((BLOCK_M, BLOCK_N), dtype=tl.float32)
    for kk in range(0, tl.cdiv(K, BLOCK_K)):
        a = tl.load(a_ptrs, mask=offs_k[None, :] < K - kk * BLOCK_K, other=0.0)
        b = tl.load(b_ptrs, mask=offs_k[:, None] < K - kk * BLOCK_K, other=0.0)
        acc = tl.dot(a, b, acc)
        a_ptrs += BLOCK_K * stride_ak
        b_ptrs += BLOCK_K * stride_bk

    c = acc.to(c_ptr.dtype.element_ty)
    offs_cm = pid_m * BLOCK_M + tl.arange(0, BLOCK_M)
    offs_cn = pid_n * BLOCK_N + tl.arange(0, BLOCK_N)
    c_ptrs = c_ptr + offs_cm[:, None] * stride_cm + offs_cn[None, :] * stride_cn
    mask = (offs_cm[:, None] < M) & (offs_cn[None, :] < N)
    tl.store(c_ptrs, c, mask=mask)

# config = {"BLOCK_K": 128, "BLOCK_M": 128, "BLOCK_N": 32, "GROUP_M": 8, "arch": "sm_100", "dtype": "fp8e4m3", "num_ctas": 1, "num_stages": 2, "num_warps": 8}
# arch = sm_100


// ===== COMPILED SASS (sm_100a) =====

	.target	sm_100a

	.elftype	@"ET_EXEC"


//--------------------- .note.nv.tkinfo           --------------------------
	.section	.note.nv.tkinfo,"",@"SHT_NOTE"
	.sectionflags	@"SHF_NOTE_NV_TKINFO"
	.tkinfo
        /*0018*/ 	.word	0x00000081
        /*0030*/ 	.string	""
        /*0030*/ 	.string	"ptxas-blackwell"
        /*0030*/ 	.string	"Cuda compilation tools, release 12.9, V12.9.86"
        /*0030*/ 	.string	"Build cuda_12.9.r12.9/compiler.36037853_0"
        /*0030*/ 	.string	"-v  -suppress-debug-info  -lineinfo  -arch sm_100a "



//--------------------- .note.nv.cuver            --------------------------
	.section	.note.nv.cuver,"",@"SHT_NOTE"
	.sectionflags	@"SHF_NOTE_NV_CUVER"
        /*0018*/ 	.short	0x0001
        /*001a*/ 	.short	0x0064
        /*001c*/ 	.short	0x0001
        /*001e*/ 	.short	0x0000
        /*0020*/ 	.short	0x0001
        /*0022*/ 	.short	0x0000


//--------------------- .nv.info                  --------------------------
	.section	.nv.info,"",@"SHT_CUDA_INFO"
	.align	4


	//----- nvinfo : EIATTR_REGCOUNT
	.align		4
        /*0000*/ 	.byte	0x04, 0x2f
        /*0002*/ 	.short	(.L_4 - .L_3)
	.align		4
.L_3:
        /*0004*/ 	.word	index@(matmul_kernel)
        /*0008*/ 	.word	0x000000ff


	//----- nvinfo : EIATTR_FRAME_SIZE
	.align		4
.L_4:
        /*000c*/ 	.byte	0x04, 0x11
        /*000e*/ 	.short	(.L_6 - .L_5)
	.align		4
.L_5:
        /*0010*/ 	.word	index@($__internal_2_$__cuda_sm10x_tcgen05_guardrail_trap_unallocated_columns_being_dealloced)
        /*0014*/ 	.word	0x00000048


	//----- nvinfo : EIATTR_FRAME_SIZE
	.align		4
.L_6:
        /*0018*/ 	.byte	0x04, 0x11
        /*001a*/ 	.short	(.L_8 - .L_7)
	.align		4
.L_7:
        /*001c*/ 	.word	index@($__internal_1_$__cuda_sm10x_tcgen05_guardrail_trap_phase_invalid_during_alloc)
        /*0020*/ 	.word	0x00000048


	//----- nvinfo : EIATTR_FRAME_SIZE
	.align		4
.L_8:
        /*0024*/ 	.byte	0x04, 0x11
        /*0026*/ 	.short	(.L_10 - .L_9)
	.align		4
.L_9:
        /*0028*/ 	.word	index@($__internal_0_$__cuda_sm10x_tcgen05_guardrail_trap_col_being_dealloced_not_returned_by_alloc)
        /*002c*/ 	.word	0x00000048


	//----- nvinfo : EIATTR_FRAME_SIZE
	.align		4
.L_10:
        /*0030*/ 	.byte	0x04, 0x11
        /*0032*/ 	.short	(.L_12 - .L_11)
	.align		4
.L_11:
        /*0034*/ 	.word	index@(matmul_kernel)
        /*0038*/ 	.word	0x00000048


	//----- nvinfo : EIATTR_MIN_STACK_SIZE
	.align		4
.L_12:
        /*003c*/ 	.byte	0x04, 0x12
        /*003e*/ 	.short	(.L_14 - .L_13)
	.align		4
.L_13:
        /*0040*/ 	.word	index@(matmul_kernel)
        /*0044*/ 	.word	0x00000048
.L_14:


//--------------------- .nv.info.matmul_kernel    --------------------------
	.section	.nv.info.matmul_kernel,"",@"SHT_CUDA_INFO"
	.sectionflags	@""
	.align	4


	//----- nvinfo : EIATTR_CUDA_API_VERSION
	.align		4
        /*0000*/ 	.byte	0x04, 0x37
        /*0002*/ 	.short	(.L_16 - .L_15)
.L_15:
        /*0004*/ 	.word	0x00000081


	//----- nvinfo : EIATTR_KPARAM_INFO
	.align		4
.L_16:
        /*0008*/ 	.byte	0x04, 0x17
        /*000a*/ 	.short	(.L_18 - .L_17)
.L_17:
        /*000c*/ 	.word	0x00000000
        /*0010*/ 	.short	0x000d
        /*0012*/ 	.short	0x0048
        /*0014*/ 	.byte	0x00, 0xf4, 0x21, 0x00


	//----- nvinfo : EIATTR_KPARAM_INFO
	.align		4
.L_18:
        /*0018*/ 	.byte	0x04, 0x17
        /*001a*/ 	.short	(.L_20 - .L_19)
.L_19:
        /*001c*/ 	.word	0x00000000
        /*0020*/ 	.short	0x000c
        /*0022*/ 	.short	0x0040
        /*0024*/ 	.byte	0x00, 0xf4, 0x21, 0x00


	//----- nvinfo : EIATTR_KPARAM_INFO
	.align		4
.L_20:
        /*0028*/ 	.byte	0x04, 0x17
        /*002a*/ 	.short	(.L_22 - .L_21)
.L_21:
        /*002c*/ 	.word	0x00000000
        /*0030*/ 	.short	0x000b
        /*0032*/ 	.short	0x0038
        /*0034*/ 	.byte	0x00, 0xf0, 0x11, 0x00


	//----- nvinfo : EIATTR_KPARAM_INFO
	.align		4
.L_22:
        /*0038*/ 	.byte	0x04, 0x17
        /*003a*/ 	.short	(.L_24 - .L_23)
.L_23:
        /*003c*/ 	.word	0x00000000
        /*0040*/ 	.short	0x000a
        /*0042*/ 	.short	0x0034
        /*0044*/ 	.byte	0x00, 0xf0, 0x11, 0x00


	//----- nvinfo : EIATTR_KPARAM_INFO
	.align		4
.L_24:
        /*0048*/ 	.byte	0x04, 0x17
        /*004a*/ 	.short	(.L_26 - .L_25)
.L_25:
        /*004c*/ 	.word	0x00000000
        /*0050*/ 	.short	0x0009
        /*0052*/ 	.short	0x0030
        /*0054*/ 	.byte	0x00, 0xf0, 0x11, 0x00


	//----- nvinfo : EIATTR_KPARAM_INFO
	.align		4
.L_26:
        /*0058*/ 	.byte	0x04, 0x17
        /*005a*/ 	.short	(.L_28 - .L_27)
.L_27:
        /*005c*/ 	.word	0x00000000
        /*0060*/ 	.short	0x0008
        /*0062*/ 	.short	0x002c
        /*0064*/ 	.byte	0x00, 0xf0, 0x11, 0x00


	//----- nvinfo : EIATTR_KPARAM_INFO
	.align		4
.L_28:
        /*0068*/ 	.byte	0x04, 0x17
        /*006a*/ 	.short	(.L_30 - .L_29)
.L_29:
        /*006c*/ 	.word	0x00000000
        /*0070*/ 	.short	0x0007
        /*0072*/ 	.short	0x0028
        /*0074*/ 	.byte	0x00, 0xf0, 0x11, 0x00


	//----- nvinfo : EIATTR_KPARAM_INFO
	.align		4
.L_30:
        /*0078*/ 	.byte	0x04, 0x17
        /*007a*/ 	.short	(.L_32 - .L_31)
.L_31:
        /*007c*/ 	.word	0x00000000
        /*0080*/ 	.short	0x0006
        /*0082*/ 	.short	0x0024
        /*0084*/ 	.byte	0x00, 0xf0, 0x11, 0x00


	//----- nvinfo : EIATTR_KPARAM_INFO
	.align		4
.L_32:
        /*0088*/ 	.byte	0x04, 0x17
        /*008a*/ 	.short	(.L_34 - .L_33)
.L_33:
        /*008c*/ 	.word	0x00000000
        /*0090*/ 	.short	0x0005
        /*0092*/ 	.short	0x0020
        /*0094*/ 	.byte	0x00, 0xf0, 0x11, 0x00


	//----- nvinfo : EIATTR_KPARAM_INFO
	.align		4
.L_34:
        /*0098*/ 	.byte	0x04, 0x17
        /*009a*/ 	.short	(.L_36 - .L_35)
.L_35:
        /*009c*/ 	.word	0x00000000
        /*00a0*/ 	.short	0x0004
        /*00a2*/ 	.short	0x001c
        /*00a4*/ 	.byte	0x00, 0xf0, 0x11, 0x00


	//----- nvinfo : EIATTR_KPARAM_INFO
	.align		4
.L_36:
        /*00a8*/ 	.byte	0x04, 0x17
        /*00aa*/ 	.short	(.L_38 - .L_37)
.L_37:
        /*00ac*/ 	.word	0x00000000
        /*00b0*/ 	.short	0x0003
        /*00b2*/ 	.short	0x0018
        /*00b4*/ 	.byte	0x00, 0xf0, 0x11, 0x00


	//----- nvinfo : EIATTR_KPARAM_INFO
	.align		4
.L_38:
        /*00b8*/ 	.byte	0x04, 0x17
        /*00ba*/ 	.short	(.L_40 - .L_39)
.L_39:
        /*00bc*/ 	.word	0x00000000
        /*00c0*/ 	.short	0x0002
        /*00c2*/ 	.short	0x0010
        /*00c4*/ 	.byte	0x00, 0xf4, 0x21, 0x00


	//----- nvinfo : EIATTR_KPARAM_INFO
	.align		4
.L_40:
        /*00c8*/ 	.byte	0x04, 0x17
        /*00ca*/ 	.short	(.L_42 - .L_41)
.L_41:
        /*00cc*/ 	.word	0x00000000
        /*00d0*/ 	.short	0x0001
        /*00d2*/ 	.short	0x0008
        /*00d4*/ 	.byte	0x00, 0xf4, 0x21, 0x00


	//----- nvinfo : EIATTR_KPARAM_INFO
	.align		4
.L_42:
        /*00d8*/ 	.byte	0x04, 0x17
        /*00da*/ 	.short	(.L_44 - .L_43)
.L_43:
        /*00dc*/ 	.word	0x00000000
        /*00e0*/ 	.short	0x0000
        /*00e2*/ 	.short	0x0000
        /*00e4*/ 	.byte	0x00, 0xf4, 0x21, 0x00


	//----- nvinfo : EIATTR_AT_ENTRY_FRAGMENTS
	.align		4
.L_44:
        /*00e8*/ 	.byte	0x04, 0x4f
        /*00ea*/ 	.short	(.L_46 - .L_45)


	//   ....[0]....
.L_45:
        /*00ec*/ 	.word	0x00000004


	//----- nvinfo : EIATTR_RESERVED_SMEM_USED
	.align		4
.L_46:
        /*00f0*/ 	.byte	0x01, 0x41
	.zero		2


	//----- nvinfo : EIATTR_SPARSE_MMA_MASK
	.align		4
        /*00f4*/ 	.byte	0x03, 0x50
        /*00f6*/ 	.short	0x0000


	//----- nvinfo : EIATTR_TCGEN05_1CTA_USED
	.align		4
        /*00f8*/ 	.byte	0x01, 0x51
	.zero		2


	//----- nvinfo : EIATTR_MAXREG_COUNT
	.align		4
        /*00fc*/ 	.byte	0x03, 0x1b
        /*00fe*/ 	.short	0x00ff


	//----- nvinfo : EIATTR_NUM_BARRIERS
	.align		4
        /*0100*/ 	.byte	0x02, 0x4c
        /*0102*/ 	.byte	0x01
	.zero		1


	//----- nvinfo : EIATTR_ANNOTATIONS
	.align		4
        /*0104*/ 	.byte	0x04, 0x55
        /*0106*/ 	.short	(.L_48 - .L_47)


	//   ....[0]....
.L_47:
        /*0108*/ 	.word	0x00000001
        /*010c*/ 	.byte	0x20, 0x0b, 0x00, 0x00, 0x01, 0x00, 0x00, 0x00, 0x60, 0x0b, 0x00, 0x00, 0x01, 0x00, 0x00, 0x00
        /* <DEDUP_REMOVED lines=15> */
        /*020c*/ 	.byte	0x20, 0x92, 0x00, 0x00, 0x01, 0x00, 0x00, 0x00, 0x50, 0x92, 0x00, 0x00


	//----- nvinfo : EIATTR_INT_WARP_WIDE_INSTR_OFFSETS
	.align		4
.L_48:
        /*0218*/ 	.byte	0x04, 0x31
        /*021a*/ 	.short	(.L_50 - .L_49)


	//   ....[0]....
.L_49:
        /*021c*/ 	.word	0x00001120


	//   ....[1]....
        /*0220*/ 	.word	0x00001130


	//   ....[2]....
        /*0224*/ 	.word	0x00003b70


	//   ....[3]....
        /*0228*/ 	.word	0x000097d0


	//   ....[4]....
        /*022c*/ 	.word	0x00009820


	//----- nvinfo : EIATTR_COOP_GROUP_MASK_REGIDS
	.align		4
.L_50:
        /*0230*/ 	.byte	0x04, 0x29
        /*0232*/ 	.short	(.L_52 - .L_51)


	//   ....[0]....
.L_51:
        /*0234*/ 	.word	0xffffffff


	//   ....[1]....
        /*0238*/ 	.word	0xffffffff


	//   ....[2]....
        /*023c*/ 	.word	0xffffffff


	//   ....[3]....
        /*0240*/ 	.word	0xffffffff


	//----- nvinfo : EIATTR_COOP_GROUP_INSTR_OFFSETS
	.align		4
.L_52:
        /*0244*/ 	.byte	0x04, 0x28
        /*0246*/ 	.short	(.L_54 - .L_53)


	//   ....[0]....
.L_53:
        /*0248*/ 	.word	0x00000080


	//   ....[1]....
        /*024c*/ 	.word	0x00000330


	//   ....[2]....
        /*0250*/ 	.word	0x00009670


	//   ....[3]....
        /*0254*/ 	.word	0x000098d0


	//----- nvinfo : EIATTR_VRC_CTA_INIT_COUNT
	.align		4
.L_54:
        /*0258*/ 	.byte	0x02, 0x4a
        /*025a*/ 	.byte	0x80
	.zero		1


	//----- nvinfo : EIATTR_MBARRIER_INSTR_OFFSETS
	.align		4
        /*025c*/ 	.byte	0x04, 0x39
        /*025e*/ 	.short	(.L_56 - .L_55)


	//   ....[0]....
.L_55:
        /*0260*/ 	.word	0x00001250
        /*0264*/ 	.word	0x000000ff
        /*0268*/ 	.word	0x00000000
        /*026c*/ 	.short	0x0100
        /*026e*/ 	.byte	0x06
	.zero		1


	//   ....[1]....
        /*0270*/ 	.word	0x00003ba0
        /*0274*/ 	.word	0x000000ff
        /*0278*/ 	.word	0x0000a008
        /*027c*/ 	.short	0x0100
        /*027e*/ 	.byte	0x09
	.zero		1


	//   ....[2]....
        /*0280*/ 	.word	0x00005bd0
        /*0284*/ 	.word	0x000000ff
        /*0288*/ 	.word	0x00000000
        /*028c*/ 	.short	0x010a
        /*028e*/ 	.byte	0x06
	.zero		1


	//   ....[3]....
        /*0290*/ 	.word	0x00008a90
        /*0294*/ 	.word	0x000000ff
        /*0298*/ 	.word	0x00000000
        /*029c*/ 	.short	0x010a
        /*029e*/ 	.byte	0x06
	.zero		1


	//   ....[4]....
        /*02a0*/ 	.word	0x00008b30
        /*02a4*/ 	.word	0x000000ff
        /*02a8*/ 	.word	0x0000a000
        /*02ac*/ 	.short	0x0108
        /*02ae*/ 	.byte	0x09
	.zero		1


	//   ....[5]....
        /*02b0*/ 	.word	0x00008c00
        /*02b4*/ 	.word	0x000000ff
        /*02b8*/ 	.word	0x0000a008
        /*02bc*/ 	.short	0x0108
        /*02be*/ 	.byte	0x09
	.zero		1


	//   ....[6]....
        /*02c0*/ 	.word	0x000098f0
        /*02c4*/ 	.word	0x000000ff
        /*02c8*/ 	.word	0x00000000
        /*02cc*/ 	.short	0x010a
        /*02ce*/ 	.byte	0x06
	.zero		1


	//   ....[7]....
        /*02d0*/ 	.word	0x00009920
        /*02d4*/ 	.word	0x000000ff
        /*02d8*/ 	.word	0x00000000
        /*02dc*/ 	.short	0x010a
        /*02de*/ 	.byte	0x06
	.zero		1


	//----- nvinfo : EIATTR_NUM_MBARRIERS
	.align		4
.L_56:
        /*02e0*/ 	.byte	0x03, 0x38
        /*02e2*/ 	.short	0x0002


	//----- nvinfo : EIATTR_EXIT_INSTR_OFFSETS
	.align		4
        /*02e4*/ 	.byte	0x04, 0x1c
        /*02e6*/ 	.short	(.L_58 - .L_57)


	//   ....[0]....
.L_57:
        /*02e8*/ 	.word	0x000098e0


	//----- nvinfo : EIATTR_REQNTID
	.align		4
.L_58:
        /*02ec*/ 	.byte	0x04, 0x10
        /*02ee*/ 	.short	(.L_60 - .L_59)
.L_59:
        /*02f0*/ 	.word	0x00000100
        /*02f4*/ 	.word	0x00000001
        /*02f8*/ 	.word	0x00000001


	//----- nvinfo : EIATTR_CRS_STACK_SIZE
	.align		4
.L_60:
        /*02fc*/ 	.byte	0x04, 0x1e
        /*02fe*/ 	.short	(.L_62 - .L_61)
.L_61:
        /*0300*/ 	.word	0x00000000


	//----- nvinfo : EIATTR_CBANK_PARAM_SIZE
	.align		4
.L_62:
        /*0304*/ 	.byte	0x03, 0x19
        /*0306*/ 	.short	0x0050


	//----- nvinfo : EIATTR_PARAM_CBANK
	.align		4
        /*0308*/ 	.byte	0x04, 0x0a
        /*030a*/ 	.short	(.L_64 - .L_63)
	.align		4
.L_63:
        /*030c*/ 	.word	index@(.nv.constant0.matmul_kernel)
        /*0310*/ 	.short	0x0380
        /*0312*/ 	.short	0x0050


	//----- nvinfo : EIATTR_SW_WAR
	.align		4
.L_64:
        /*0314*/ 	.byte	0x04, 0x36
        /*0316*/ 	.short	(.L_66 - .L_65)
.L_65:
        /*0318*/ 	.word	0x00000008
.L_66:


//--------------------- .nv.compat                --------------------------
	.section	.nv.compat,"",@"SHT_CUDA_COMPAT_INFO"
	.align	4
        /*0000*/ 	.byte	0x02, 0x02, 0x02, 0x00, 0x02, 0x05, 0x05, 0x00, 0x02, 0x03, 0x00, 0x00, 0x02, 0x06, 0x01, 0x00


//--------------------- .nv.callgraph             --------------------------
	.section	.nv.callgraph,"",@"SHT_CUDA_CALLGRAPH"
	.align	4
	.sectionentsize	8
	.align		4
        /*0000*/ 	.word	0x00000000
	.align		4
        /*0004*/ 	.word	0xffffffff
	.align		4
        /*0008*/ 	.word	0x00000000
	.align		4
        /*000c*/ 	.word	0xfffffffe
	.align		4
        /*0010*/ 	.word	0x00000000
	.align		4
        /*0014*/ 	.word	0xfffffffd
	.align		4
        /*0018*/ 	.word	0x00000000
	.align		4
        /*001c*/ 	.word	0xfffffffc


//--------------------- .text.matmul_kernel       --------------------------
	.section	.text.matmul_kernel,"ax",@progbits
	.align	128
        .global         matmul_kernel
        .type           matmul_kernel,@function
        .size           matmul_kernel,(.L_x_20 - matmul_kernel)
        .other          matmul_kernel,@"STO_CUDA_ENTRY STV_DEFAULT"
matmul_kernel:
.text.matmul_kernel:
[----:B------:R-:W0:Y:S01]  /*0000*/  LDC R1, c[0x0][0x37c] ;  /* 0x0000df00ff017b82 */ /* 0x000e220000000800 */
[----:B------:R-:W1:Y:S01]  /*0010*/  S2R R0, SR_TID.X ;  /* 0x0000000000007919 */ /* 0x000e620000002100 */
[----:B0-----:R-:W-:Y:S01]  /*0020*/  VIADD R1, R1, 0xffffffb8 ;  /* 0xffffffb801017836 */ /* 0x001fe20000000000 */
[----:B------:R-:W0:Y:S01]  /*0030*/  LDCU.64 UR20, c[0x0][0x358] ;  /* 0x00006b00ff1477ac */ /* 0x000e220008000a00 */
[----:B-1----:R-:W-:-:S13]  /*0040*/  ISETP.GE.U32.AND P0, PT, R0, 0x20, PT ;  /* 0x000000200000780c */ /* 0x002fda0003f06070 */
[----:B------:R-:W-:Y:S02]  /*0050*/  VOTEU.ANY UP0, P0 ;  /* 0x0000000000ff7886 */ /* 0x000fe40000000100 */
[----:B------:R-:W-:Y:S05]  /*0060*/  BRA.U UP0, `(.L_x_0) ;  /* 0x0000000100b47547 */ /* 0x000fea000b800000 */
[----:B------:R-:W1:Y:S01]  /*0070*/  S2UR UR6, SR_CgaCtaId ;  /* 0x00000000000679c3 */ /* 0x000e620000008800 */
[----:B------:R-:W-:Y:S01]  /*0080*/  NOP ;  /* 0x0000000000007918 */ /* 0x000fe20000000000 */
[----:B------:R-:W-:Y:S02]  /*0090*/  UMOV UR4, 0x40 ;  /* 0x0000004000047882 */ /* 0x000fe40000000000 */
[----:B-1----:R-:W-:-:S09]  /*00a0*/  ULEA UR4, UR6, UR4, 0x18 ;  /* 0x0000000406047291 */ /* 0x002fd2000f8ec0ff */
[----:B------:R-:W1:Y:S01]  /*00b0*/  LDS.U8 R0, [UR4] ;  /* 0x00000004ff007984 */ /* 0x000e620008000000 */
[----:B------:R-:W-:Y:S02]  /*00c0*/  UMOV UR4, 0x400 ;  /* 0x0000040000047882 */ /* 0x000fe40000000000 */
[----:B------:R-:W-:Y:S01]  /*00d0*/  ULEA UR4, UR6, UR4, 0x18 ;  /* 0x0000000406047291 */ /* 0x000fe2000f8ec0ff */
[----:B-1----:R-:W-:-:S13]  /*00e0*/  ISETP.NE.AND P0, PT, R0, RZ, PT ;  /* 0x000000ff0000720c */ /* 0x002fda0003f05270 */
[----:B------:R-:W-:Y:S05]  /*00f0*/  @P0 BRA `(.L_x_1) ;  /* 0x0000000000780947 */ /* 0x000fea0003800000 */
[----:B------:R-:W-:-:S13]  /*0100*/  ELECT P0, URZ, PT ;  /* 0x0000000000ff782f */ /* 0x000fda0003800000 */
[----:B------:R-:W-:Y:S05]  /*0110*/  @!P0 BRA `(.L_x_2) ;  /* 0x0000000000808947 */ /* 0x000fea0003800000 */
[----:B------:R-:W-:Y:S01]  /*0120*/  UMOV UR5, 0x1 ;  /* 0x0000000100057882 */ /* 0x000fe20000000000 */
[----:B------:R-:W-:-:S04]  /*0130*/  IMAD.MOV.U32 R4, RZ, RZ, 0x1 ;  /* 0x00000001ff047424 */ /* 0x000fc800078e00ff */
[----:B------:R-:W-:Y:S04]  /*0140*/  DEPBAR.LE SB1, 0x36 ;  /* 0x00009d800000791a */ /* 0x000fe80000000000 */
[----:B------:R-:W1:Y:S02]  /*0150*/  UTCATOMSWS.FIND_AND_SET.ALIGN UP1, UR5, UR5 ;  /* 0x00000005000575e3 */ /* 0x000e640008020800 */
[----:B-1----:R-:W-:-:S04]  /*0160*/  PLOP3.LUT P0, PT, PT, PT, UP1, 0x80, 0x8 ;  /* 0x000000000008781c */ /* 0x002fc80003f0f018 */
[----:B------:R-:W-:-:S04]  /*0170*/  SEL R0, RZ, 0xffffffff, !P0 ;  /* 0xffffffffff007807 */ /* 0x000fc80004000000 */
[----:B------:R-:W-:Y:S01]  /*0180*/  ISETP.NE.AND P0, PT, R0, RZ, PT ;  /* 0x000000ff0000720c */ /* 0x000fe20003f05270 */
[----:B------:R-:W-:-:S12]  /*0190*/  IMAD.U32 R0, RZ, RZ, UR5 ;  /* 0x00000005ff007e24 */ /* 0x000fd8000f8e00ff */
[----:B------:R-:W-:Y:S05]  /*01a0*/  @P0 BRA `(.L_x_3) ;  /* 0x0000000000240947 */ /* 0x000fea0003800000 */
.L_x_4:
[----:B------:R-:W-:Y:S05]  /*01b0*/  NANOSLEEP 0x64 ;  /* 0x000000640000795d */ /* 0x000fea0003800000 */
[----:B------:R-:W-:-:S05]  /*01c0*/  UMOV UR5, 0x1 ;  /* 0x0000000100057882 */ /* 0x000fca0000000000 */
[----:B------:R-:W-:Y:S04]  /*01d0*/  DEPBAR.LE SB1, 0x36 ;  /* 0x00009d800000791a */ /* 0x000fe80000000000 */
[----:B------:R-:W1:Y:S02]  /*01e0*/  UTCATOMSWS.FIND_AND_SET.ALIGN UP1, UR5, UR5 ;  /* 0x00000005000575e3 */ /* 0x000e640008020800 */
[----:B-1----:R-:W-:-:S04]  /*01f0*/  PLOP3.LUT P0, PT, PT, PT, UP1, 0x80, 0x8 ;  /* 0x000000000008781c */ /* 0x002fc80003f0f018 */
[----:B------:R-:W-:-:S04]  /*0200*/  SEL R0, RZ, 0xffffffff, !P0 ;  /* 0xffffffffff007807 */ /* 0x000fc80004000000 */
[----:B------:R-:W-:Y:S01]  /*0210*/  ISETP.NE.AND P0, PT, R0, RZ, PT ;  /* 0x000000ff0000720c */ /* 0x000fe20003f05270 */
[----:B------:R-:W-:-:S12]  /*0220*/  IMAD.U32 R0, RZ, RZ, UR5 ;  /* 0x00000005ff007e24 */ /* 0x000fd8000f8e00ff */
[----:B------:R-:W-:Y:S05]  /*0230*/  @!P0 BRA `(.L_x_4) ;  /* 0xfffffffc00dc8947 */ /* 0x000fea000383ffff */
.L_x_3:
[----:B------:R-:W-:Y:S01]  /*0240*/  VIADD R3, R0, 0x10 ;  /* 0x0000001000037836 */ /* 0x000fe20000000000 */
[----:B------:R-:W-:Y:S01]  /*0250*/  UMOV UR5, 0x50 ;  /* 0x0000005000057882 */ /* 0x000fe20000000000 */
[----:B------:R-:W-:Y:S01]  /*0260*/  SHF.L.U32 R2, R4, R0, RZ ;  /* 0x0000000004027219 */ /* 0x000fe200000006ff */
[----:B------:R-:W-:Y:S01]  /*0270*/  ULEA UR5, UR6, UR5, 0x18 ;  /* 0x0000000506057291 */ /* 0x000fe2000f8ec0ff */
[----:B------:R-:W-:Y:S01]  /*0280*/  IMAD.SHL.U32 R0, R0, 0x20, RZ ;  /* 0x0000002000007824 */ /* 0x000fe200078e00ff */
[----:B------:R-:W-:-:S04]  /*0290*/  SHF.L.U32 R3, R4, R3, RZ ;  /* 0x0000000304037219 */ /* 0x000fc800000006ff */
[----:B------:R-:W-:-:S05]  /*02a0*/  LOP3.LUT R2, R3, R2, RZ, 0xfc, !PT ;  /* 0x0000000203027212 */ /* 0x000fca00078efcff */
[----:B------:R1:W-:Y:S04]  /*02b0*/  ATOMS.OR RZ, [UR5], R2 ;  /* 0x00000002ffff798c */ /* 0x0003e8000b000005 */
[----:B------:R1:W-:Y:S01]  /*02c0*/  STS [UR4], R0 ;  /* 0x00000000ff007988 */ /* 0x0003e20008000804 */
[----:B------:R-:W-:Y:S05]  /*02d0*/  BRA `(.L_x_2) ;  /* 0x0000000000107947 */ /* 0x000fea0003800000 */
.L_x_1:
[----:B------:R-:W-:Y:S01]  /*02e0*/  IMAD.MOV.U32 R0, RZ, RZ, -0x1 ;  /* 0xffffffffff007424 */ /* 0x000fe200078e00ff */
[----:B------:R-:W-:-:S04]  /*02f0*/  MOV R2, 0x320 ;  /* 0x0000032000027802 */ /* 0x000fc80000000f00 */
[----:B------:R1:W-:Y:S03]  /*0300*/  STS [UR4], R0 ;  /* 0x00000000ff007988 */ /* 0x0003e60008000804 */
[----:B01----:R-:W-:Y:S05]  /*0310*/  CALL.REL.NOINC `($__internal_1_$__cuda_sm10x_tcgen05_guardrail_trap_phase_invalid_during_alloc) ;  /* 0x0000009400987944 */ /* 0x003fea0003c00000 */
.L_x_2:
[----:B------:R-:W-:Y:S05]  /*0320*/  WARPSYNC.ALL ;  /* 0x0000000000007948 */ /* 0x000fea0003800000 */
[----:B------:R-:W-:Y:S01]  /*0330*/  NOP ;  /* 0x0000000000007918 */ /* 0x000fe20000000000 */
.L_x_0:
[----:B------:R-:W2:Y:S01]  /*0340*/  LDC.64 R94, c[0x0][0x398] ;  /* 0x0000e600ff5e7b82 */ /* 0x000ea20000000a00 */
[----:B------:R-:W3:Y:S01]  /*0350*/  S2R R5, SR_CTAID.X ;  /* 0x0000000000057919 */ /* 0x000ee20000002500 */
[----:B------:R-:W-:Y:S01]  /*0360*/  UMOV UR9, 0x400 ;  /* 0x0000040000097882 */ /* 0x000fe20000000000 */
[----:B------:R-:W4:Y:S01]  /*0370*/  LDCU.64 UR12, c[0x0][0x3a8] ;  /* 0x00007500ff0c77ac */ /* 0x000f220008000a00 */
[----:B------:R-:W-:Y:S01]  /*0380*/  PRMT R172, RZ, 0x7610, R172 ;  /* 0x00007610ffac7816 */ /* 0x000fe200000000ac */
[----:B------:R-:W5:Y:S01]  /*0390*/  S2R R183, SR_TID.X ;  /* 0x0000000000b77919 */ /* 0x000f620000002100 */
[----:B------:R-:W-:Y:S01]  /*03a0*/  PRMT R129, RZ, 0x7610, R129 ;  /* 0x00007610ff817816 */ /* 0x000fe20000000081 */
[----:B------:R-:W1:Y:S01]  /*03b0*/  LDCU UR16, c[0x0][0x3a0] ;  /* 0x00007400ff1077ac */ /* 0x000e620008000800 */
[----:B------:R-:W0:Y:S01]  /*03c0*/  S2UR UR7, SR_CgaCtaId ;  /* 0x00000000000779c3 */ /* 0x000e220000008800 */
[----:B------:R-:W0:Y:S01]  /*03d0*/  LDCU UR15, c[0x0][0x3a4] ;  /* 0x00007480ff0f77ac */ /* 0x000e220008000800 */
[----:B------:R-:W-:Y:S01]  /*03e0*/  UMOV UR11, 0x1 ;  /* 0x00000001000b7882 */ /* 0x000fe20000000000 */
[----:B------:R-:W0:Y:S01]  /*03f0*/  LDCU.128 UR24, c[0x0][0x380] ;  /* 0x00007000ff1877ac */ /* 0x000e220008000c00 */
[----:B----4-:R-:W-:-:S02]  /*0400*/  IMAD.U32 R15, RZ, RZ, UR12 ;  /* 0x0000000cff0f7e24 */ /* 0x010fc4000f8e00ff */
[----:B------:R-:W-:Y:S01]  /*0410*/  IMAD.U32 R17, RZ, RZ, UR12 ;  /* 0x0000000cff117e24 */ /* 0x000fe2000f8e00ff */
[----:B--2---:R-:W-:Y:S01]  /*0420*/  IABS R171, R95 ;  /* 0x0000005f00ab7213 */ /* 0x004fe20000000000 */
[----:B-1----:R-:W-:Y:S01]  /*0430*/  VIADD R0, R95, 0x1f ;  /* 0x0000001f5f007836 */ /* 0x002fe20000000000 */
[----:B------:R-:W-:Y:S01]  /*0440*/  IABS R11, R94 ;  /* 0x0000005e000b7213 */ /* 0x000fe20000000000 */
[----:B------:R-:W-:Y:S01]  /*0450*/  UIADD3 UR19, UPT, UPT, UR16, 0x7f, URZ ;  /* 0x0000007f10137890 */ /* 0x000fe2000fffe0ff */
[----:B------:R-:W-:Y:S02]  /*0460*/  IMAD.U32 R19, RZ, RZ, UR12 ;  /* 0x0000000cff137e24 */ /* 0x000fe4000f8e00ff */
[----:B------:R-:W-:Y:S01]  /*0470*/  SHF.R.S32.HI R3, RZ, 0x1f, R0 ;  /* 0x0000001fff037819 */ /* 0x000fe20000011400 */
[----:B------:R-:W-:Y:S01]  /*0480*/  UISETP.GT.AND UP1, UPT, UR19, 0x7f, UPT ;  /* 0x0000007f1300788c */ /* 0x000fe2000bf24270 */
[----:B---3--:R-:W-:Y:S01]  /*0490*/  IABS R8, R5 ;  /* 0x0000000500087213 */ /* 0x008fe20000000000 */
[----:B0-----:R-:W-:Y:S01]  /*04a0*/  ULEA UR9, UR7, UR9, 0x18 ;  /* 0x0000000907097291 */ /* 0x001fe2000f8ec0ff */
[----:B------:R-:W-:-:S02]  /*04b0*/  LEA.HI R3, R3, R0, RZ, 0x5 ;  /* 0x0000000003037211 */ /* 0x000fc400078f28ff */
[----:B-----5:R-:W-:Y:S01]  /*04c0*/  SHF.R.U32.HI R236, RZ, 0x7, R183 ;  /* 0x00000007ffec7819 */ /* 0x020fe200000116b7 */
[----:B------:R-:W-:Y:S01]  /*04d0*/  UIADD3 UR6, UPT, UPT, UR9, 0xa000, URZ ;  /* 0x0000a00009067890 */ /* 0x000fe2000fffe0ff */
[----:B------:R-:W-:Y:S02]  /*04e0*/  SHF.R.S32.HI R3, RZ, 0x5, R3 ;  /* 0x00000005ff037819 */ /* 0x000fe40000011403 */
[----:B------:R-:W-:Y:S02]  /*04f0*/  LOP3.LUT R189, R183, 0x7f, RZ, 0xc0, !PT ;  /* 0x0000007fb7bd7812 */ /* 0x000fe400078ec0ff */
[----:B------:R-:W-:Y:S01]  /*0500*/  SGXT.U32 R236, R236, 0x1 ;  /* 0x00000001ecec781a */ /* 0x000fe20000000000 */
[----:B------:R-:W-:-:S03]  /*0510*/  IMAD.SHL.U32 R4, R3, 0x8, RZ ;  /* 0x0000000803047824 */ /* 0x000fc600078e00ff */
[----:B------:R-:W-:Y:S02]  /*0520*/  LOP3.LUT R235, R236, 0x8, RZ, 0xfc, !PT ;  /* 0x00000008eceb7812 */ /* 0x000fe400078efcff */
[-C--:B------:R-:W-:Y:S02]  /*0530*/  IABS R7, R4.reuse ;  /* 0x0000000400077213 */ /* 0x080fe40000000000 */
[----:B------:R-:W-:Y:S02]  /*0540*/  IABS R10, R4 ;  /* 0x00000004000a7213 */ /* 0x000fe40000000000 */
[----:B------:R-:W0:Y:S08]  /*0550*/  I2F.RP R0, R7 ;  /* 0x0000000700007306 */ /* 0x000e300000209400 */
[----:B0-----:R-:W0:Y:S02]  /*0560*/  MUFU.RCP R0, R0 ;  /* 0x0000000000007308 */ /* 0x001e240000001000 */
[----:B0-----:R-:W-:-:S02]  /*0570*/  VIADD R2, R0, 0xffffffe ;  /* 0x0ffffffe00027836 */ /* 0x001fc40000000000 */
[----:B------:R-:W-:-:S04]  /*0580*/  IMAD.MOV R0, RZ, RZ, -R10 ;  /* 0x000000ffff007224 */ /* 0x000fc800078e0a0a */
[----:B------:R0:W1:Y:S02]  /*0590*/  F2I.FTZ.U32.TRUNC.NTZ R3, R2 ;  /* 0x0000000200037305 */ /* 0x000064000021f000 */
[----:B0-----:R-:W-:Y:S02]  /*05a0*/  IMAD.MOV.U32 R2, RZ, RZ, RZ ;  /* 0x000000ffff027224 */ /* 0x001fe400078e00ff */
[----:B-1----:R-:W-:-:S04]  /*05b0*/  IMAD.MOV R6, RZ, RZ, -R3 ;  /* 0x000000ffff067224 */ /* 0x002fc800078e0a03 */
[----:B------:R-:W-:Y:S02]  /*05c0*/  IMAD R9, R6, R7, RZ ;  /* 0x0000000706097224 */ /* 0x000fe400078e02ff */
[----:B------:R-:W-:Y:S02]  /*05d0*/  IMAD.MOV.U32 R6, RZ, RZ, R8 ;  /* 0x000000ffff067224 */ /* 0x000fe400078e0008 */
[----:B------:R-:W-:-:S06]  /*05e0*/  IMAD.HI.U32 R3, R3, R9, R2 ;  /* 0x0000000903037227 */ /* 0x000fcc00078e0002 */
[----:B------:R-:W-:-:S04]  /*05f0*/  IMAD.HI.U32 R3, R3, R6, RZ ;  /* 0x0000000603037227 */ /* 0x000fc800078e00ff */
[----:B------:R-:W-:Y:S01]  /*0600*/  IMAD R0, R3, R0, R6 ;  /* 0x0000000003007224 */ /* 0x000fe200078e0206 */
[----:B------:R-:W-:Y:S04]  /*0610*/  BAR.SYNC.DEFER_BLOCKING 0x0 ;  /* 0x0000000000007b1d */ /* 0x000fe80000010000 */
[----:B------:R-:W-:-:S13]  /*0620*/  ISETP.GT.U32.AND P1, PT, R7, R0, PT ;  /* 0x000000000700720c */ /* 0x000fda0003f24070 */
[----:B------:R-:W-:Y:S02]  /*0630*/  @!P1 IMAD.IADD R0, R0, 0x1, -R7 ;  /* 0x0000000100009824 */ /* 0x000fe400078e0a07 */
[----:B------:R-:W-:Y:S01]  /*0640*/  @!P1 VIADD R3, R3, 0x1 ;  /* 0x0000000103039836 */ /* 0x000fe20000000000 */
[----:B------:R-:W-:Y:S02]  /*0650*/  ISETP.NE.AND P1, PT, R4, RZ, PT ;  /* 0x000000ff0400720c */ /* 0x000fe40003f25270 */
[----:B------:R-:W-:Y:S02]  /*0660*/  ISETP.GE.U32.AND P0, PT, R0, R7, PT ;  /* 0x000000070000720c */ /* 0x000fe40003f06070 */
[----:B------:R-:W-:-:S04]  /*0670*/  LOP3.LUT R0, R5, R4, RZ, 0x3c, !PT ;  /* 0x0000000405007212 */ /* 0x000fc800078e3cff */
[----:B------:R-:W-:Y:S01]  /*0680*/  ISETP.GE.AND P2, PT, R0, RZ, PT ;  /* 0x000000ff0000720c */ /* 0x000fe20003f46270 */
[----:B------:R-:W-:-:S06]  /*0690*/  VIADD R0, R94, 0x7f ;  /* 0x0000007f5e007836 */ /* 0x000fcc0000000000 */
[----:B------:R-:W-:-:S04]  /*06a0*/  @P0 VIADD R3, R3, 0x1 ;  /* 0x0000000103030836 */ /* 0x000fc80000000000 */
[----:B------:R-:W-:Y:S01]  /*06b0*/  IMAD.MOV.U32 R2, RZ, RZ, R3 ;  /* 0x000000ffff027224 */ /* 0x000fe200078e0003 */
[----:B------:R-:W-:-:S03]  /*06c0*/  SHF.R.S32.HI R3, RZ, 0x1f, R0 ;  /* 0x0000001fff037819 */ /* 0x000fc60000011400 */
[----:B------:R-:W-:Y:S01]  /*06d0*/  @!P2 IMAD.MOV R2, RZ, RZ, -R2 ;  /* 0x000000ffff02a224 */ /* 0x000fe200078e0a02 */
[----:B------:R-:W-:Y:S02]  /*06e0*/  @!P1 LOP3.LUT R2, RZ, R4, RZ, 0x33, !PT ;  /* 0x00000004ff029212 */ /* 0x000fe400078e33ff */
[----:B------:R-:W-:-:S03]  /*06f0*/  LEA.HI R3, R3, R0, RZ, 0x7 ;  /* 0x0000000003037211 */ /* 0x000fc600078f38ff */
[----:B------:R-:W-:Y:S02]  /*0700*/  IMAD.SHL.U32 R8, R2, 0x8, RZ ;  /* 0x0000000802087824 */ /* 0x000fe400078e00ff */
[----:B------:R-:W-:-:S03]  /*0710*/  IMAD.MOV R2, RZ, RZ, -R2 ;  /* 0x000000ffff027224 */ /* 0x000fc600078e0a02 */
[----:B------:R-:W-:Y:S01]  /*0720*/  LEA.HI.SX32 R3, R3, -R8, 0x19 ;  /* 0x8000000803037211 */ /* 0x000fe200078fcaff */
[----:B------:R-:W-:-:S03]  /*0730*/  IMAD R10, R4, R2, R5 ;  /* 0x00000002040a7224 */ /* 0x000fc600078e0205 */
[----:B------:R-:W-:Y:S02]  /*0740*/  VIMNMX R13, PT, PT, R3, 0x8, PT ;  /* 0x00000008030d7848 */ /* 0x000fe40003fe0100 */
[----:B------:R-:W-:Y:S02]  /*0750*/  IABS R9, R10 ;  /* 0x0000000a00097213 */ /* 0x000fe40000000000 */
[-C--:B------:R-:W-:Y:S02]  /*0760*/  IABS R7, R13.reuse ;  /* 0x0000000d00077213 */ /* 0x080fe40000000000 */
[----:B------:R-:W-:Y:S02]  /*0770*/  IABS R4, R13 ;  /* 0x0000000d00047213 */ /* 0x000fe40000000000 */
[----:B------:R-:W0:Y:S08]  /*0780*/  I2F.RP R0, R7 ;  /* 0x0000000700007306 */ /* 0x000e300000209400 */
[----:B0-----:R-:W0:Y:S02]  /*0790*/  MUFU.RCP R0, R0 ;  /* 0x0000000000007308 */ /* 0x001e240000001000 */
[----:B0-----:R-:W-:-:S02]  /*07a0*/  VIADD R3, R0, 0xffffffe ;  /* 0x0ffffffe00037836 */ /* 0x001fc40000000000 */
[----:B------:R-:W-:-:S04]  /*07b0*/  IMAD.MOV R0, RZ, RZ, -R4 ;  /* 0x000000ffff007224 */ /* 0x000fc800078e0a04 */
[----:B------:R-:W0:Y:S08]  /*07c0*/  I2F.RP R4, R171 ;  /* 0x000000ab00047306 */ /* 0x000e300000209400 */
[----:B------:R-:W1:Y:S08]  /*07d0*/  F2I.FTZ.U32.TRUNC.NTZ R3, R3 ;  /* 0x0000000300037305 */ /* 0x000e70000021f000 */
[----:B0-----:R-:W0:Y:S01]  /*07e0*/  MUFU.RCP R4, R4 ;  /* 0x0000000400047308 */ /* 0x001e220000001000 */
[----:B-1----:R-:W-:-:S04]  /*07f0*/  IMAD.MOV R6, RZ, RZ, -R3 ;  /* 0x000000ffff067224 */ /* 0x002fc800078e0a03 */
[----:B------:R-:W-:-:S04]  /*0800*/  IMAD.MOV.U32 R2, RZ, RZ, R6 ;  /* 0x000000ffff027224 */ /* 0x000fc800078e0006 */
[----:B------:R-:W-:Y:S02]  /*0810*/  IMAD R5, R2, R7, RZ ;  /* 0x0000000702057224 */ /* 0x000fe400078e02ff */
[----:B------:R-:W-:Y:S02]  /*0820*/  IMAD.MOV.U32 R2, RZ, RZ, RZ ;  /* 0x000000ffff027224 */ /* 0x000fe400078e00ff */
[----:B0-----:R-:W-:Y:S02]  /*0830*/  VIADD R4, R4, 0xffffffe ;  /* 0x0ffffffe04047836 */ /* 0x001fe40000000000 */
[----:B------:R-:W-:Y:S02]  /*0840*/  IMAD.HI.U32 R2, R3, R5, R2 ;  /* 0x0000000503027227 */ /* 0x000fe400078e0002 */
[----:B------:R-:W0:Y:S04]  /*0850*/  I2F.RP R3, R11 ;  /* 0x0000000b00037306 */ /* 0x000e280000209400 */
[----:B------:R-:W-:-:S04]  /*0860*/  IMAD.HI.U32 R2, R2, R9, RZ ;  /* 0x0000000902027227 */ /* 0x000fc800078e00ff */
[----:B------:R-:W-:Y:S01]  /*0870*/  IMAD R0, R2, R0, R9 ;  /* 0x0000000002007224 */ /* 0x000fe200078e0209 */
[----:B------:R-:W1:Y:S01]  /*0880*/  F2I.FTZ.U32.TRUNC.NTZ R5, R4 ;  /* 0x0000000400057305 */ /* 0x000e62000021f000 */
[----:B------:R-:W2:Y:S01]  /*0890*/  LDS R9, [UR9] ;  /* 0x00000009ff097984 */ /* 0x000ea20008000800 */
[----:B------:R-:W-:Y:S02]  /*08a0*/  BAR.SYNC.DEFER_BLOCKING 0x0 ;  /* 0x0000000000007b1d */ /* 0x000fe40000010000 */
[----:B------:R-:W-:-:S04]  /*08b0*/  ISETP.GT.U32.AND P1, PT, R7, R0, PT ;  /* 0x000000000700720c */ /* 0x000fc80003f24070 */
[----:B0-----:R-:W0:Y:S01]  /*08c0*/  MUFU.RCP R3, R3 ;  /* 0x0000000300037308 */ /* 0x001e220000001000 */
[----:B-1----:R-:W-:-:S08]  /*08d0*/  IMAD.MOV R4, RZ, RZ, -R5 ;  /* 0x000000ffff047224 */ /* 0x002fd000078e0a05 */
[----:B------:R-:W-:Y:S02]  /*08e0*/  @!P1 IMAD.IADD R0, R0, 0x1, -R7 ;  /* 0x0000000100009824 */ /* 0x000fe400078e0a07 */
[----:B------:R-:W-:Y:S01]  /*08f0*/  @!P1 VIADD R2, R2, 0x1 ;  /* 0x0000000102029836 */ /* 0x000fe20000000000 */
[----:B------:R-:W-:Y:S01]  /*0900*/  ISETP.NE.AND P1, PT, R13, RZ, PT ;  /* 0x000000ff0d00720c */ /* 0x000fe20003f25270 */
[----:B------:R-:W-:Y:S01]  /*0910*/  IMAD R127, R4, R171, RZ ;  /* 0x000000ab047f7224 */ /* 0x000fe200078e02ff */
[----:B------:R-:W-:Y:S01]  /*0920*/  ISETP.GE.U32.AND P0, PT, R0, R7, PT ;  /* 0x000000070000720c */ /* 0x000fe20003f06070 */
[----:B------:R-:W-:Y:S01]  /*0930*/  IMAD.MOV.U32 R4, RZ, RZ, RZ ;  /* 0x000000ffff047224 */ /* 0x000fe200078e00ff */
[----:B------:R-:W-:Y:S01]  /*0940*/  LOP3.LUT R0, R10, R13, RZ, 0x3c, !PT ;  /* 0x0000000d0a007212 */ /* 0x000fe200078e3cff */
[----:B0-----:R-:W-:-:S03]  /*0950*/  VIADD R6, R3, 0xffffffe ;  /* 0x0ffffffe03067836 */ /* 0x001fc60000000000 */
[----:B------:R-:W-:Y:S01]  /*0960*/  ISETP.GE.AND P2, PT, R0, RZ, PT ;  /* 0x000000ff0000720c */ /* 0x000fe20003f46270 */
[----:B------:R-:W-:Y:S01]  /*0970*/  IMAD.HI.U32 R127, R5, R127, R4 ;  /* 0x0000007f057f7227 */ /* 0x000fe200078e0004 */
[----:B------:R-:W0:Y:S01]  /*0980*/  F2I.FTZ.U32.TRUNC.NTZ R3, R6 ;  /* 0x0000000600037305 */ /* 0x000e22000021f000 */
[----:B------:R-:W-:-:S04]  /*0990*/  SHF.R.U32.HI R4, RZ, 0x5, R183 ;  /* 0x00000005ff047819 */ /* 0x000fc800000116b7 */
[----:B------:R-:W-:Y:S01]  /*09a0*/  @P0 VIADD R2, R2, 0x1 ;  /* 0x0000000102020836 */ /* 0x000fe20000000000 */
[----:B------:R-:W-:Y:S02]  /*09b0*/  R2UR UR14, R4 ;  /* 0x00000000040e72ca */ /* 0x000fe400000e0000 */
[----:B--2---:R-:W-:Y:S01]  /*09c0*/  R2UR UR8, R9 ;  /* 0x00000000090872ca */ /* 0x004fe200000e0000 */
[----:B------:R-:W-:Y:S02]  /*09d0*/  IMAD.U32 R9, RZ, RZ, UR12 ;  /* 0x0000000cff097e24 */ /* 0x000fe4000f8e00ff */
[----:B------:R-:W-:Y:S01]  /*09e0*/  @!P2 IMAD.MOV R2, RZ, RZ, -R2 ;  /* 0x000000ffff02a224 */ /* 0x000fe200078e0a02 */
[----:B------:R-:W-:Y:S01]  /*09f0*/  @!P1 LOP3.LUT R2, RZ, R13, RZ, 0x33, !PT ;  /* 0x0000000dff029212 */ /* 0x000fe200078e33ff */
[----:B0-----:R-:W-:Y:S01]  /*0a00*/  IMAD.MOV R6, RZ, RZ, -R3 ;  /* 0x000000ffff067224 */ /* 0x001fe200078e0a03 */
[----:B------:R-:W-:-:S03]  /*0a10*/  LOP3.LUT P2, RZ, R183, 0xff, RZ, 0xc0, !PT ;  /* 0x000000ffb7ff7812 */ /* 0x000fc6000784c0ff */
[----:B------:R-:W-:Y:S02]  /*0a20*/  IMAD.MOV R0, RZ, RZ, -R2 ;  /* 0x000000ffff007224 */ /* 0x000fe400078e0a02 */
[----:B------:R-:W-:Y:S01]  /*0a30*/  USHF.L.U32 UR4, UR14, 0x15, URZ ;  /* 0x000000150e047899 */ /* 0x000fe200080006ff */
[----:B------:R-:W-:Y:S01]  /*0a40*/  IMAD.SHL.U32 R92, R2, 0x20, RZ ;  /* 0x00000020025c7824 */ /* 0x000fe200078e00ff */
[----:B------:R-:W-:Y:S01]  /*0a50*/  USHF.L.U32 UR5, UR14, 0x2, URZ ;  /* 0x000000020e057899 */ /* 0x000fe200080006ff */
[----:B------:R-:W-:Y:S01]  /*0a60*/  IMAD R0, R13, R0, R10 ;  /* 0x000000000d007224 */ /* 0x000fe200078e020a */
[----:B------:R-:W-:Y:S01]  /*0a70*/  ULOP3.LUT UR4, UR4, 0x600000, URZ, 0xc0, !UPT ;  /* 0x0060000004047892 */ /* 0x000fe2000f8ec0ff */
[----:B------:R-:W-:Y:S01]  /*0a80*/  IMAD R7, R6, R11, RZ ;  /* 0x0000000b06077224 */ /* 0x000fe200078e02ff */
[----:B------:R-:W-:Y:S01]  /*0a90*/  LOP3.LUT R200, R92, R236, RZ, 0xfc, !PT ;  /* 0x000000ec5cc87212 */ /* 0x000fe200078efcff */
[----:B------:R-:W-:Y:S01]  /*0aa0*/  IMAD.IADD R0, R8, 0x1, R0 ;  /* 0x0000000108007824 */ /* 0x000fe200078e0200 */
[--C-:B------:R-:W-:Y:S01]  /*0ab0*/  LOP3.LUT R199, R92, 0x2, R236.reuse, 0xfe, !PT ;  /* 0x000000025cc77812 */ /* 0x100fe200078efeec */
[----:B------:R-:W-:Y:S01]  /*0ac0*/  IMAD.MOV.U32 R2, RZ, RZ, RZ ;  /* 0x000000ffff027224 */ /* 0x000fe200078e00ff */
[----:B------:R-:W-:Y:S01]  /*0ad0*/  IABS R170, R200 ;  /* 0x000000c800aa7213 */ /* 0x000fe20000000000 */
[----:B------:R-:W-:Y:S01]  /*0ae0*/  IMAD R12, R0, 0x80, R189 ;  /* 0x00000080000c7824 */ /* 0x000fe200078e02bd */
[C---:B------:R-:W-:Y:S01]  /*0af0*/  LOP3.LUT R197, R92.reuse, 0x6, R236, 0xfe, !PT ;  /* 0x000000065cc57812 */ /* 0x040fe200078efeec */
[----:B------:R-:W-:Y:S01]  /*0b00*/  IMAD.HI.U32 R2, R3, R7, R2 ;  /* 0x0000000703027227 */ /* 0x000fe200078e0002 */
[----:B------:R-:W-:Y:S01]  /*0b10*/  IABS R6, R199 ;  /* 0x000000c700067213 */ /* 0x000fe20000000000 */
[----:B------:R0:W-:Y:S01]  /*0b20*/  STL [R1+0x3c], R200 ;  /* 0x00003cc801007387 */ /* 0x0001e20000100800 */
[----:B------:R-:W-:Y:S01]  /*0b30*/  IABS R3, R12 ;  /* 0x0000000c00037213 */ /* 0x000fe20000000000 */
[----:B------:R-:W-:Y:S01]  /*0b40*/  IMAD.HI.U32 R0, R127, R170, RZ ;  /* 0x000000aa7f007227 */ /* 0x000fe200078e00ff */
[--C-:B------:R-:W-:Y:S01]  /*0b50*/  LOP3.LUT R198, R92, 0x4, R236.reuse, 0xfe, !PT ;  /* 0x000000045cc67812 */ /* 0x100fe200078efeec */
[----:B------:R0:W-:Y:S01]  /*0b60*/  STL [R1+0x40], R12 ;  /* 0x0000400c01007387 */ /* 0x0001e20000100800 */
[----:B------:R-:W-:Y:S01]  /*0b70*/  IABS R8, R197 ;  /* 0x000000c500087213 */ /* 0x000fe20000000000 */
[----:B------:R-:W-:Y:S01]  /*0b80*/  IMAD.HI.U32 R2, R2, R3, RZ ;  /* 0x0000000302027227 */ /* 0x000fe200078e00ff */
[C---:B------:R-:W-:Y:S01]  /*0b90*/  LOP3.LUT R195, R92.reuse, 0xa, R236, 0xfe, !PT ;  /* 0x0000000a5cc37812 */ /* 0x040fe200078efeec */
[----:B------:R0:W-:Y:S01]  /*0ba0*/  STL [R1+0x38], R199 ;  /* 0x000038c701007387 */ /* 0x0001e20000100800 */
[----:B------:R-:W-:Y:S01]  /*0bb0*/  IABS R168, R198 ;  /* 0x000000c600a87213 */ /* 0x000fe20000000000 */
[----:B------:R-:W-:Y:S01]  /*0bc0*/  IMAD.MOV R0, RZ, RZ, -R0 ;  /* 0x000000ffff007224 */ /* 0x000fe200078e0a00 */
[----:B------:R-:W-:Y:S01]  /*0bd0*/  IABS R10, R195 ;  /* 0x000000c3000a7213 */ /* 0x000fe20000000000 */
[----:B------:R-:W-:Y:S01]  /*0be0*/  IMAD.MOV R2, RZ, RZ, -R2 ;  /* 0x000000ffff027224 */ /* 0x000fe200078e0a02 */
[C---:B------:R-:W-:Y:S01]  /*0bf0*/  LOP3.LUT R193, R92.reuse, 0xe, R236, 0xfe, !PT ;  /* 0x0000000e5cc17812 */ /* 0x040fe200078efeec */
[----:B------:R-:W-:Y:S01]  /*0c00*/  IMAD R170, R171, R0, R170 ;  /* 0x00000000abaa7224 */ /* 0x000fe200078e02aa */
[C-C-:B------:R-:W-:Y:S01]  /*0c10*/  LOP3.LUT R192, R92.reuse, 0x10, R236.reuse, 0xfe, !PT ;  /* 0x000000105cc07812 */ /* 0x140fe200078efeec */
[----:B------:R-:W-:Y:S01]  /*0c20*/  IMAD R0, R11, R2, R3 ;  /* 0x000000020b007224 */ /* 0x000fe200078e0203 */
[C-C-:B------:R-:W-:Y:S01]  /*0c30*/  LOP3.LUT R191, R92.reuse, 0x12, R236.reuse, 0xfe, !PT ;  /* 0x000000125cbf7812 */ /* 0x140fe200078efeec */
[----:B------:R-:W-:Y:S01]  /*0c40*/  IMAD.HI.U32 R2, R127, R6, RZ ;  /* 0x000000067f027227 */ /* 0x000fe200078e00ff */
[----:B------:R-:W-:Y:S01]  /*0c50*/  IABS R162, R192 ;  /* 0x000000c000a27213 */ /* 0x000fe20000000000 */
[----:B------:R0:W-:Y:S01]  /*0c60*/  STL [R1+0x34], R198 ;  /* 0x000034c601007387 */ /* 0x0001e20000100800 */
[----:B------:R-:W-:Y:S01]  /*0c70*/  ISETP.GT.U32.AND P0, PT, R11, R0, PT ;  /* 0x000000000b00720c */ /* 0x000fe20003f04070 */
[C---:B------:R-:W-:Y:S01]  /*0c80*/  IMAD.HI.U32 R4, R127.reuse, R8, RZ ;  /* 0x000000087f047227 */ /* 0x040fe200078e00ff */
[C-C-:B------:R-:W-:Y:S01]  /*0c90*/  LOP3.LUT R196, R92.reuse, 0x8, R236.reuse, 0xfe, !PT ;  /* 0x000000085cc47812 */ /* 0x140fe200078efeec */
[----:B------:R0:W-:Y:S01]  /*0ca0*/  STL [R1+0x30], R197 ;  /* 0x000030c501007387 */ /* 0x0001e20000100800 */
[----:B------:R-:W-:Y:S01]  /*0cb0*/  LOP3.LUT R194, R92, 0xc, R236, 0xfe, !PT ;  /* 0x0000000c5cc27812 */ /* 0x000fe200078efeec */
[----:B------:R-:W-:Y:S01]  /*0cc0*/  IMAD.MOV R169, RZ, RZ, -R2 ;  /* 0x000000ffffa97224 */ /* 0x000fe200078e0a02 */
[----:B------:R-:W-:Y:S01]  /*0cd0*/  IABS R166, R196 ;  /* 0x000000c400a67213 */ /* 0x000fe20000000000 */
[----:B------:R-:W-:Y:S01]  /*0ce0*/  IMAD.HI.U32 R3, R127, R168, RZ ;  /* 0x000000a87f037227 */ /* 0x000fe200078e00ff */
[----:B------:R0:W-:Y:S01]  /*0cf0*/  STL [R1+0x2c], R196 ;  /* 0x00002cc401007387 */ /* 0x0001e20000100800 */
[----:B------:R-:W-:Y:S01]  /*0d00*/  ISETP.GE.AND P1, PT, R12, RZ, PT ;  /* 0x000000ff0c00720c */ /* 0x000fe20003f26270 */
[----:B------:R-:W-:Y:S01]  /*0d10*/  ULOP3.LUT UR5, UR5, 0x10, URZ, 0xc0, !UPT ;  /* 0x0000001005057892 */ /* 0x000fe2000f8ec0ff */
[----:B------:R-:W-:Y:S01]  /*0d20*/  IMAD.MOV R4, RZ, RZ, -R4 ;  /* 0x000000ffff047224 */ /* 0x000fe200078e0a04 */
[----:B------:R0:W-:Y:S01]  /*0d30*/  STL [R1+0x28], R195 ;  /* 0x000028c301007387 */ /* 0x0001e20000100800 */
[----:B------:R-:W-:Y:S01]  /*0d40*/  IMAD R169, R171, R169, R6 ;  /* 0x000000a9aba97224 */ /* 0x000fe200078e0206 */
[----:B------:R-:W-:Y:S01]  /*0d50*/  IABS R6, R193 ;  /* 0x000000c100067213 */ /* 0x000fe20000000000 */
[----:B------:R-:W-:Y:S01]  /*0d60*/  IMAD.HI.U32 R5, R127, R10, RZ ;  /* 0x0000000a7f057227 */ /* 0x000fe200078e00ff */
[----:B------:R0:W-:Y:S01]  /*0d70*/  STL [R1+0x24], R194 ;  /* 0x000024c201007387 */ /* 0x0001e20000100800 */
[----:B------:R-:W-:Y:S01]  /*0d80*/  IABS R164, R194 ;  /* 0x000000c200a47213 */ /* 0x000fe20000000000 */
[----:B------:R-:W-:Y:S01]  /*0d90*/  UIADD3 UR10, UPT, UPT, UR5, UR4, UR8 ;  /* 0x00000004050a7290 */ /* 0x000fe2000fffe008 */
[----:B------:R-:W-:Y:S01]  /*0da0*/  IMAD.MOV R3, RZ, RZ, -R3 ;  /* 0x000000ffff037224 */ /* 0x000fe200078e0a03 */
[----:B------:R0:W-:Y:S01]  /*0db0*/  STL [R1+0x20], R193 ;  /* 0x000020c101007387 */ /* 0x0001e20000100800 */
[C---:B------:R-:W-:Y:S01]  /*0dc0*/  IMAD R167, R171.reuse, R4, R8 ;  /* 0x00000004aba77224 */ /* 0x040fe200078e0208 */
[----:B------:R-:W-:Y:S01]  /*0dd0*/  IABS R8, R191 ;  /* 0x000000bf00087213 */ /* 0x000fe20000000000 */
[----:B------:R-:W-:Y:S01]  /*0de0*/  IMAD.MOV R5, RZ, RZ, -R5 ;  /* 0x000000ffff057224 */ /* 0x000fe200078e0a05 */
[----:B------:R0:W-:Y:S01]  /*0df0*/  STL [R1+0x1c], R192 ;  /* 0x00001cc001007387 */ /* 0x0001e20000100800 */
[----:B------:R-:W-:-:S02]  /*0e00*/  IMAD R168, R171, R3, R168 ;  /* 0x00000003aba87224 */ /* 0x000fc400078e02a8 */
[----:B------:R-:W-:Y:S01]  /*0e10*/  @!P0 IMAD.IADD R0, R0, 0x1, -R11 ;  /* 0x0000000100008824 */ /* 0x000fe200078e0a0b */
[----:B------:R0:W-:Y:S01]  /*0e20*/  STL [R1+0x18], R191 ;  /* 0x000018bf01007387 */ /* 0x0001e20000100800 */
[----:B------:R-:W-:-:S03]  /*0e30*/  IMAD.HI.U32 R3, R127, R6, RZ ;  /* 0x000000067f037227 */ /* 0x000fc600078e00ff */
[----:B------:R-:W-:Y:S01]  /*0e40*/  ISETP.GT.U32.AND P0, PT, R11, R0, PT ;  /* 0x000000000b00720c */ /* 0x000fe20003f04070 */
[----:B------:R-:W-:-:S04]  /*0e50*/  IMAD.HI.U32 R4, R127, R162, RZ ;  /* 0x000000a27f047227 */ /* 0x000fc800078e00ff */
[----:B------:R-:W-:Y:S02]  /*0e60*/  IMAD R165, R171, R5, R10 ;  /* 0x00000005aba57224 */ /* 0x000fe400078e020a */
[----:B------:R-:W-:-:S04]  /*0e70*/  IMAD.HI.U32 R5, R127, R8, RZ ;  /* 0x000000087f057227 */ /* 0x000fc800078e00ff */
[----:B------:R-:W-:Y:S02]  /*0e80*/  IMAD.MOV R3, RZ, RZ, -R3 ;  /* 0x000000ffff037224 */ /* 0x000fe400078e0a03 */
[----:B------:R-:W-:Y:S02]  /*0e90*/  IMAD.MOV R4, RZ, RZ, -R4 ;  /* 0x000000ffff047224 */ /* 0x000fe400078e0a04 */
[----:B------:R-:W-:Y:S02]  /*0ea0*/  IMAD.MOV R5, RZ, RZ, -R5 ;  /* 0x000000ffff057224 */ /* 0x000fe400078e0a05 */
[C---:B------:R-:W-:Y:S02]  /*0eb0*/  IMAD R163, R171.reuse, R3, R6 ;  /* 0x00000003aba37224 */ /* 0x040fe400078e0206 */
[----:B------:R-:W-:Y:S02]  /*0ec0*/  IMAD R162, R171, R4, R162 ;  /* 0x00000004aba27224 */ /* 0x000fe400078e02a2 */
[----:B------:R-:W-:-:S02]  /*0ed0*/  IMAD.U32 R3, RZ, RZ, UR12 ;  /* 0x0000000cff037e24 */ /* 0x000fc4000f8e00ff */
[----:B------:R-:W-:Y:S02]  /*0ee0*/  IMAD R4, R236, UR12, RZ ;  /* 0x0000000cec047c24 */ /* 0x000fe4000f8e02ff */
[----:B------:R-:W-:Y:S02]  /*0ef0*/  IMAD R161, R171, R5, R8 ;  /* 0x00000005aba17224 */ /* 0x000fe400078e0208 */
[----:B------:R-:W-:Y:S02]  /*0f00*/  IMAD.U32 R5, RZ, RZ, UR12 ;  /* 0x0000000cff057e24 */ /* 0x000fe4000f8e00ff */
[----:B------:R-:W-:Y:S02]  /*0f10*/  IMAD R36, R3, 0x2, R4 ;  /* 0x0000000203247824 */ /* 0x000fe400078e0204 */
[----:B------:R-:W-:Y:S02]  /*0f20*/  IMAD.U32 R7, RZ, RZ, UR12 ;  /* 0x0000000cff077e24 */ /* 0x000fe4000f8e00ff */
[----:B------:R-:W-:-:S02]  /*0f30*/  IMAD R76, R5, 0x2, R36 ;  /* 0x00000002054c7824 */ /* 0x000fc400078e0224 */
[----:B------:R-:W-:Y:S01]  /*0f40*/  @!P0 IMAD.IADD R0, R0, 0x1, -R11 ;  /* 0x0000000100008824 */ /* 0x000fe200078e0a0b */
[----:B------:R-:W-:Y:S01]  /*0f50*/  ISETP.NE.AND P0, PT, R94, RZ, PT ;  /* 0x000000ff5e00720c */ /* 0x000fe20003f05270 */
[----:B------:R-:W-:-:S04]  /*0f60*/  IMAD.HI.U32 R2, R127, R166, RZ ;  /* 0x000000a67f027227 */ /* 0x000fc800078e00ff */
[----:B------:R-:W-:Y:S02]  /*0f70*/  IMAD R96, R7, 0x2, R76 ;  /* 0x0000000207607824 */ /* 0x000fe400078e024c */
[----:B------:R-:W-:Y:S02]  /*0f80*/  IMAD.MOV R2, RZ, RZ, -R2 ;  /* 0x000000ffff027224 */ /* 0x000fe400078e0a02 */
[----:B------:R-:W-:Y:S02]  /*0f90*/  IMAD.U32 R11, RZ, RZ, UR12 ;  /* 0x0000000cff0b7e24 */ /* 0x000fe4000f8e00ff */
[----:B------:R-:W-:Y:S02]  /*0fa0*/  IMAD R6, R9, 0x2, R96 ;  /* 0x0000000209067824 */ /* 0x000fe400078e0260 */
[----:B------:R-:W-:Y:S02]  /*0fb0*/  IMAD.MOV.U32 R147, RZ, RZ, R0 ;  /* 0x000000ffff937224 */ /* 0x000fe400078e0000 */
[----:B------:R-:W-:-:S02]  /*0fc0*/  IMAD R166, R171, R2, R166 ;  /* 0x00000002aba67224 */ /* 0x000fc400078e02a6 */
[----:B------:R-:W-:-:S04]  /*0fd0*/  IMAD.HI.U32 R2, R127, R164, RZ ;  /* 0x000000a47f027227 */ /* 0x000fc800078e00ff */
[----:B------:R-:W-:Y:S02]  /*0fe0*/  IMAD.U32 R13, RZ, RZ, UR12 ;  /* 0x0000000cff0d7e24 */ /* 0x000fe4000f8e00ff */
[----:B------:R-:W-:Y:S02]  /*0ff0*/  IMAD R44, R11, 0x2, R6 ;  /* 0x000000020b2c7824 */ /* 0x000fe400078e0206 */
[----:B------:R-:W-:Y:S01]  /*1000*/  @!P1 IMAD.MOV R147, RZ, RZ, -R147 ;  /* 0x000000ffff939224 */ /* 0x000fe200078e0a93 */
[----:B------:R-:W-:Y:S01]  /*1010*/  @!P0 LOP3.LUT R147, RZ, R94, RZ, 0x33, !PT ;  /* 0x0000005eff938212 */ /* 0x000fe200078e33ff */
[----:B------:R-:W-:Y:S01]  /*1020*/  IMAD.MOV R2, RZ, RZ, -R2 ;  /* 0x000000ffff027224 */ /* 0x000fe200078e0a02 */
[----:B------:R-:W-:Y:S01]  /*1030*/  PLOP3.LUT P0, PT, PT, PT, UP1, 0x80, 0x8 ;  /* 0x000000000008781c */ /* 0x000fe20003f0f018 */
[----:B------:R-:W-:Y:S01]  /*1040*/  IMAD R68, R13, 0x2, R44 ;  /* 0x000000020d447824 */ /* 0x000fe200078e022c */
[----:B------:R-:W-:Y:S01]  /*1050*/  PLOP3.LUT P1, PT, PT, PT, UP1, 0x80, 0x8 ;  /* 0x000000000008781c */ /* 0x000fe20003f2f018 */
[----:B------:R-:W-:Y:S01]  /*1060*/  IMAD R164, R171, R2, R164 ;  /* 0x00000002aba47224 */ /* 0x000fe200078e02a4 */
[----:B------:R-:W-:Y:S01]  /*1070*/  ISETP.LT.AND P0, PT, R236, UR16, P0 ;  /* 0x00000010ec007c0c */ /* 0x000fe20008701270 */
[----:B------:R-:W-:Y:S01]  /*1080*/  IMAD R98, R15, 0x2, R68 ;  /* 0x000000020f627824 */ /* 0x000fe200078e0244 */
[----:B0-----:R-:W-:Y:S11]  /*1090*/  BRA.U UP0, `(.L_x_5) ;  /* 0x0000000100187547 */ /* 0x001ff6000b800000 */
[----:B------:R-:W-:Y:S01]  /*10a0*/  ELECT P3, URZ, PT ;  /* 0x0000000000ff782f */ /* 0x000fe20003860000 */
[----:B------:R-:W-:Y:S01]  /*10b0*/  IMAD.MOV.U32 R0, RZ, RZ, 0x1 ;  /* 0x00000001ff007424 */ /* 0x000fe200078e00ff */
[----:B------:R-:W-:Y:S01]  /*10c0*/  UMOV UR4, 0x40 ;  /* 0x0000004000047882 */ /* 0x000fe20000000000 */
[----:B------:R-:W-:Y:S01]  /*10d0*/  UVIRTCOUNT.DEALLOC.SMPOOL 0x80 ;  /* 0x000000800000784c */ /* 0x000fe20000000000 */
[----:B------:R-:W-:-:S09]  /*10e0*/  ULEA UR4, UR7, UR4, 0x18 ;  /* 0x0000000407047291 */ /* 0x000fd2000f8ec0ff */
[----:B------:R0:W-:Y:S03]  /*10f0*/  @P3 STS.U8 [UR4], R0 ;  /* 0x00000000ff003988 */ /* 0x0001e60008000004 */
.L_x_5:
[----:B------:R-:W-:Y:S01]  /*1100*/  STTM.x16 tmem[UR10], RZ ;  /* 0x000000ff000079ed */ /* 0x000fe2000824000a */
[----:B------:R-:W1:Y:S02]  /*1110*/  FENCE.VIEW.ASYNC.T ;  /* 0x00000000000073c6 */ /* 0x000e640000000200 */
[----:B-1----:R-:W-:Y:S01]  /*1120*/  VOTEU.ALL UP2, P2 ;  /* 0x0000000000ff7886 */ /* 0x002fe20001040000 */
[----:B------:R-:W-:Y:S01]  /*1130*/  VOTEU.ALL UP3, P2 ;  /* 0x0000000000ff7886 */ /* 0x000fe20001060000 */
[----:B------:R-:W-:Y:S01]  /*1140*/  IMAD R8, R3, 0x2, R98 ;  /* 0x0000000203087824 */ /* 0x000fe200078e0262 */
[----:B------:R-:W-:Y:S01]  /*1150*/  ISETP.LT.AND P1, PT, R235, UR16, P1 ;  /* 0x00000010eb007c0c */ /* 0x000fe20008f21270 */
[----:B------:R-:W-:Y:S01]  /*1160*/  IMAD R147, R147, UR15, RZ ;  /* 0x0000000f93937c24 */ /* 0x000fe2000f8e02ff */
[----:B------:R-:W-:-:S04]  /*1170*/  @!UP2 UIADD3 UR4, UPT, UPT, -UR11, 0x100000, URZ ;  /* 0x001000000b04a890 */ /* 0x000fc8000fffe1ff */
[----:B------:R-:W-:Y:S02]  /*1180*/  @!UP2 USHF.L.U32 UR5, UR4, 0xb, URZ ;  /* 0x0000000b0405a899 */ /* 0x000fe400080006ff */
[----:B------:R-:W-:Y:S01]  /*1190*/  @!UP2 USHF.L.U32 UR4, UR4, 0x1, URZ ;  /* 0x000000010404a899 */ /* 0x000fe200080006ff */
[----:B------:R-:W-:Y:S01]  /*11a0*/  BAR.SYNC.DEFER_BLOCKING 0x0 ;  /* 0x0000000000007b1d */ /* 0x000fe20000010000 */
[----:B------:R-:W-:Y:S01]  /*11b0*/  IMAD R40, R17, 0x2, R8 ;  /* 0x0000000211287824 */ /* 0x000fe200078e0208 */
[----:B------:R-:W-:-:S03]  /*11c0*/  IADD3 R149, P3, PT, R147, UR24, RZ ;  /* 0x0000001893957c10 */ /* 0x000fc6000ff7e0ff */
[----:B------:R-:W-:Y:S01]  /*11d0*/  IMAD R70, R19, 0x2, R40 ;  /* 0x0000000213467824 */ /* 0x000fe200078e0228 */
[----:B------:R-:W-:-:S03]  /*11e0*/  LEA.HI.X.SX32 R147, R147, UR25, 0x1, P3 ;  /* 0x0000001993937c11 */ /* 0x000fc600098f0eff */
[----:B------:R-:W-:Y:S01]  /*11f0*/  IMAD R100, R5, 0x2, R70 ;  /* 0x0000000205647824 */ /* 0x000fe200078e0246 */
[-C--:B0-----:R-:W-:Y:S02]  /*1200*/  IADD3 R0, P3, PT, R4, R149.reuse, RZ ;  /* 0x0000009504007210 */ /* 0x081fe40007f7e0ff */
[----:B------:R-:W-:Y:S01]  /*1210*/  IADD3 R2, P4, PT, R6, R149, RZ ;  /* 0x0000009506027210 */ /* 0x000fe20007f9e0ff */
[----:B------:R-:W-:Y:S01]  /*1220*/  IMAD R10, R7, 0x2, R100 ;  /* 0x00000002070a7824 */ /* 0x000fe200078e0264 */
[-C--:B------:R-:W-:Y:S01]  /*1230*/  LEA.HI.X.SX32 R3, R4, R147.reuse, 0x1, P3 ;  /* 0x0000009304037211 */ /* 0x080fe200018f0eff */
[----:B------:R-:W0:Y:S02]  /*1240*/  FENCE.VIEW.ASYNC.S ;  /* 0x00000000000073c6 */ /* 0x000e240000000000 */
[----:B0-----:R0:W1:Y:S01]  /*1250*/  @!UP3 SYNCS.EXCH.64 URZ, [UR6], UR4 ;  /* 0x0000000406ffb5b2 */ /* 0x0010620008000100 */
[----:B------:R-:W-:Y:S01]  /*1260*/  IMAD.U32 R5, RZ, RZ, UR12 ;  /* 0x0000000cff057e24 */ /* 0x000fe2000f8e00ff */
[----:B------:R-:W-:Y:S01]  /*1270*/  LEA.HI.X.SX32 R4, R6, R147, 0x1, P4 ;  /* 0x0000009306047211 */ /* 0x000fe200020f0eff */
[----:B------:R-:W-:-:S02]  /*1280*/  IMAD R42, R9, 0x2, R10 ;  /* 0x00000002092a7824 */ /* 0x000fc400078e020a */
[----:B------:R-:W-:Y:S02]  /*1290*/  @P0 IMAD.MOV.U32 R6, RZ, RZ, R0 ;  /* 0x000000ffff060224 */ /* 0x000fe400078e0000 */
[----:B------:R-:W-:Y:S01]  /*12a0*/  @P0 IMAD.MOV.U32 R7, RZ, RZ, R3 ;  /* 0x000000ffff070224 */ /* 0x000fe200078e0003 */
[----:B-1----:R-:W-:Y:S01]  /*12b0*/  BAR.SYNC.DEFER_BLOCKING 0x0 ;  /* 0x0000000000007b1d */ /* 0x002fe20000010000 */
[----:B------:R-:W-:Y:S02]  /*12c0*/  IMAD.U32 R9, RZ, RZ, UR12 ;  /* 0x0000000cff097e24 */ /* 0x000fe4000f8e00ff */
[----:B------:R-:W-:-:S04]  /*12d0*/  IMAD R72, R5, 0x2, R42 ;  /* 0x0000000205487824 */ /* 0x000fc800078e022a */
[----:B------:R-:W-:Y:S02]  /*12e0*/  IMAD R102, R9, 0x2, R72 ;  /* 0x0000000209667824 */ /* 0x000fe400078e0248 */
[----:B------:R-:W-:Y:S02]  /*12f0*/  IMAD.U32 R11, RZ, RZ, UR12 ;  /* 0x0000000cff0b7e24 */ /* 0x000fe4000f8e00ff */
[----:B------:R-:W-:Y:S01]  /*1300*/  IMAD R12, R5, 0x2, R102 ;  /* 0x00000002050c7824 */ /* 0x000fe200078e0266 */
[----:B------:R-:W-:-:S03]  /*1310*/  LOP3.LUT R14, R236, 0x10, RZ, 0xfc, !PT ;  /* 0x00000010ec0e7812 */ /* 0x000fc600078efcff */
[----:B------:R-:W-:Y:S01]  /*1320*/  IMAD R46, R11, 0x2, R12 ;  /* 0x000000020b2e7824 */ /* 0x000fe200078e020c */
[----:B------:R1:W2:Y:S01]  /*1330*/  @P0 LDG.E.U8 R172, desc[UR20][R6.64] ;  /* 0x0000001406ac0981 */ /* 0x0002a2000c1e1100 */
[----:B------:R-:W-:Y:S01]  /*1340*/  PLOP3.LUT P0, PT, PT, PT, UP1, 0x80, 0x8 ;  /* 0x000000000008781c */ /* 0x000fe20003f0f018 */
[----:B-1----:R-:W-:Y:S02]  /*1350*/  @P1 IMAD.MOV.U32 R6, RZ, RZ, R2 ;  /* 0x000000ffff061224 */ /* 0x002fe400078e0002 */
[----:B------:R-:W-:Y:S01]  /*1360*/  @P1 IMAD.MOV.U32 R7, RZ, RZ, R4 ;  /* 0x000000ffff071224 */ /* 0x000fe200078e0004 */
[----:B------:R-:W-:-:S04]  /*1370*/  LOP3.LUT R13, R236, 0x18, RZ, 0xfc, !PT ;  /* 0x00000018ec0d7812 */ /* 0x000fc800078efcff */
[----:B------:R1:W3:Y:S01]  /*1380*/  @P1 LDG.E.U8 R129, desc[UR20][R6.64] ;  /* 0x0000001406811981 */ /* 0x0002e2000c1e1100 */
[----:B------:R-:W-:Y:S02]  /*1390*/  PLOP3.LUT P1, PT, PT, PT, UP1, 0x80, 0x8 ;  /* 0x000000000008781c */ /* 0x000fe40003f2f018 */
[----:B------:R-:W-:Y:S02]  /*13a0*/  ISETP.LT.AND P0, PT, R14, UR16, P0 ;  /* 0x000000100e007c0c */ /* 0x000fe40008701270 */
[----:B------:R-:W-:Y:S01]  /*13b0*/  ISETP.LT.AND P1, PT, R13, UR16, P1 ;  /* 0x000000100d007c0c */ /* 0x000fe20008f21270 */
[----:B------:R-:W-:Y:S01]  /*13c0*/  IMAD.U32 R13, RZ, RZ, UR12 ;  /* 0x0000000cff0d7e24 */ /* 0x000fe2000f8e00ff */
[-C--:B------:R-:W-:Y:S02]  /*13d0*/  IADD3 R5, P3, PT, R8, R149.reuse, RZ ;  /* 0x0000009508057210 */ /* 0x080fe40007f7e0ff */
[----:B------:R-:W-:Y:S01]  /*13e0*/  PRMT R130, RZ, 0x7610, R130 ;  /* 0x00007610ff827816 */ /* 0x000fe20000000082 */
[----:B-1----:R-:W-:Y:S01]  /*13f0*/  IMAD.U32 R7, RZ, RZ, UR12 ;  /* 0x0000000cff077e24 */ /* 0x002fe2000f8e00ff */
[----:B------:R-:W-:-:S02]  /*1400*/  IADD3 R6, P4, PT, R10, R149, RZ ;  /* 0x000000950a067210 */ /* 0x000fc40007f9e0ff */
[----:B------:R-:W-:Y:S01]  /*1410*/  PRMT R160, RZ, 0x7610, R160 ;  /* 0x00007610ffa07816 */ /* 0x000fe200000000a0 */
[----:B------:R-:W-:Y:S01]  /*1420*/  IMAD R74, R7, 0x2, R46 ;  /* 0x00000002074a7824 */ /* 0x000fe200078e022e */
[-C--:B------:R-:W-:Y:S02]  /*1430*/  LEA.HI.X.SX32 R7, R8, R147.reuse, 0x1, P3 ;  /* 0x0000009308077211 */ /* 0x080fe400018f0eff */
[----:B------:R-:W-:Y:S01]  /*1440*/  LEA.HI.X.SX32 R8, R10, R147, 0x1, P4 ;  /* 0x000000930a087211 */ /* 0x000fe200020f0eff */
[----:B------:R-:W-:Y:S02]  /*1450*/  IMAD R104, R9, 0x2, R74 ;  /* 0x0000000209687824 */ /* 0x000fe400078e024a */
[----:B------:R-:W-:Y:S02]  /*1460*/  @P0 IMAD.MOV.U32 R10, RZ, RZ, R5 ;  /* 0x000000ffff0a0224 */ /* 0x000fe400078e0005 */
[----:B------:R-:W-:Y:S02]  /*1470*/  IMAD R14, R13, 0x2, R104 ;  /* 0x000000020d0e7824 */ /* 0x000fe400078e0268 */
[----:B------:R-:W-:-:S02]  /*1480*/  @P0 IMAD.MOV.U32 R11, RZ, RZ, R7 ;  /* 0x000000ffff0b0224 */ /* 0x000fc400078e0007 */
[----:B------:R-:W-:Y:S01]  /*1490*/  IMAD R50, R9, 0x2, R14 ;  /* 0x0000000209327824 */ /* 0x000fe200078e020e */
[----:B------:R-:W-:Y:S02]  /*14a0*/  LOP3.LUT R16, R236, 0x20, RZ, 0xfc, !PT ;  /* 0x00000020ec107812 */ /* 0x000fe400078efcff */
[----:B------:R1:W4:Y:S01]  /*14b0*/  @P0 LDG.E.U8 R130, desc[UR20][R10.64] ;  /* 0x000000140a820981 */ /* 0x000322000c1e1100 */
[----:B------:R-:W-:Y:S01]  /*14c0*/  IMAD R80, R13, 0x2, R50 ;  /* 0x000000020d507824 */ /* 0x000fe200078e0232 */
[----:B------:R-:W-:Y:S01]  /*14d0*/  PLOP3.LUT P0, PT, PT, PT, UP1, 0x80, 0x8 ;  /* 0x000000000008781c */ /* 0x000fe20003f0f018 */
[----:B------:R-:W-:Y:S02]  /*14e0*/  IMAD.U32 R15, RZ, RZ, UR12 ;  /* 0x0000000cff0f7e24 */ /* 0x000fe4000f8e00ff */
[----:B------:R-:W-:Y:S02]  /*14f0*/  IMAD R106, R9, 0x2, R80 ;  /* 0x00000002096a7824 */ /* 0x000fe400078e0250 */
[----:B-1----:R-:W-:-:S02]  /*1500*/  @P1 IMAD.MOV.U32 R10, RZ, RZ, R6 ;  /* 0x000000ffff0a1224 */ /* 0x002fc400078e0006 */
[----:B------:R-:W-:Y:S01]  /*1510*/  @P1 IMAD.MOV.U32 R11, RZ, RZ, R8 ;  /* 0x000000ffff0b1224 */ /* 0x000fe200078e0008 */
[----:B------:R-:W-:Y:S01]  /*1520*/  ISETP.LT.AND P0, PT, R16, UR16, P0 ;  /* 0x0000001010007c0c */ /* 0x000fe20008701270 */
[----:B------:R-:W-:-:S03]  /*1530*/  IMAD R16, R15, 0x2, R106 ;  /* 0x000000020f107824 */ /* 0x000fc600078e026a */
[----:B------:R1:W5:Y:S01]  /*1540*/  @P1 LDG.E.U8 R160, desc[UR20][R10.64] ;  /* 0x000000140aa01981 */ /* 0x000362000c1e1100 */
[----:B------:R-:W-:Y:S02]  /*1550*/  LOP3.LUT R17, R236, 0x28, RZ, 0xfc, !PT ;  /* 0x00000028ec117812 */ /* 0x000fe400078efcff */
[----:B------:R-:W-:Y:S02]  /*1560*/  PLOP3.LUT P1, PT, PT, PT, UP1, 0x80, 0x8 ;  /* 0x000000000008781c */ /* 0x000fe40003f2f018 */
[-C--:B------:R-:W-:Y:S02]  /*1570*/  IADD3 R9, P3, PT, R12, R149.reuse, RZ ;  /* 0x000000950c097210 */ /* 0x080fe40007f7e0ff */
[----:B------:R-:W-:Y:S01]  /*1580*/  ISETP.LT.AND P1, PT, R17, UR16, P1 ;  /* 0x0000001011007c0c */ /* 0x000fe20008f21270 */
[----:B------:R-:W-:Y:S01]  /*1590*/  IMAD.U32 R17, RZ, RZ, UR12 ;  /* 0x0000000cff117e24 */ /* 0x000fe2000f8e00ff */
        /* <DEDUP_REMOVED lines=11> */
[----:B------:R-:W-:Y:S02]  /*1650*/  IMAD R18, R13, 0x2, R108 ;  /* 0x000000020d127824 */ /* 0x000fe400078e026c */
[----:B------:R-:W-:Y:S01]  /*1660*/  IMAD.U32 R79, RZ, RZ, UR12 ;  /* 0x0000000cff4f7e24 */ /* 0x000fe2000f8e00ff */
[----:B------:R1:W2:Y:S01]  /*1670*/  @P0 LDG.E.U8 R97, desc[UR20][R14.64] ;  /* 0x000000140e610981 */ /* 0x0002a2000c1e1100 */
[----:B------:R-:W-:Y:S02]  /*1680*/  IMAD R52, R17, 0x2, R18 ;  /* 0x0000000211347824 */ /* 0x000fe400078e0212 */
[----:B------:R-:W-:Y:S02]  /*1690*/  IMAD.U32 R110, RZ, RZ, UR12 ;  /* 0x0000000cff6e7e24 */ /* 0x000fe4000f8e00ff */
[----:B------:R-:W-:Y:S02]  /*16a0*/  IMAD R79, R79, 0x2, R52 ;  /* 0x000000024f4f7824 */ /* 0x000fe400078e0234 */
[----:B-1----:R-:W-:-:S02]  /*16b0*/  @P1 IMAD.MOV.U32 R14, RZ, RZ, R10 ;  /* 0x000000ffff0e1224 */ /* 0x002fc400078e000a */
[----:B------:R-:W-:Y:S01]  /*16c0*/  @P1 IMAD.MOV.U32 R15, RZ, RZ, R12 ;  /* 0x000000ffff0f1224 */ /* 0x000fe200078e000c */
[----:B------:R-:W-:Y:S01]  /*16d0*/  LOP3.LUT R20, R236, 0x30, RZ, 0xfc, !PT ;  /* 0x00000030ec147812 */ /* 0x000fe200078efcff */
[----:B------:R-:W-:Y:S01]  /*16e0*/  IMAD R110, R110, 0x2, R79 ;  /* 0x000000026e6e7824 */ /* 0x000fe200078e024f */
[----:B------:R-:W-:Y:S02]  /*16f0*/  PLOP3.LUT P0, PT, PT, PT, UP1, 0x80, 0x8 ;  /* 0x000000000008781c */ /* 0x000fe40003f0f018 */
[----:B------:R1:W2:Y:S01]  /*1700*/  @P1 LDG.E.U8 R158, desc[UR20][R14.64] ;  /* 0x000000140e9e1981 */ /* 0x0002a2000c1e1100 */
[----:B------:R-:W-:Y:S01]  /*1710*/  LOP3.LUT R19, R236, 0x38, RZ, 0xfc, !PT ;  /* 0x00000038ec137812 */ /* 0x000fe200078efcff */
[----:B------:R-:W-:Y:S01]  /*1720*/  IMAD.U32 R85, RZ, RZ, UR12 ;  /* 0x0000000cff557e24 */ /* 0x000fe2000f8e00ff */
[----:B------:R-:W-:Y:S02]  /*1730*/  ISETP.LT.AND P0, PT, R20, UR16, P0 ;  /* 0x0000001014007c0c */ /* 0x000fe40008701270 */
[----:B------:R-:W-:-:S02]  /*1740*/  PLOP3.LUT P1, PT, PT, PT, UP1, 0x80, 0x8 ;  /* 0x000000000008781c */ /* 0x000fc40003f2f018 */
[-C--:B------:R-:W-:Y:S02]  /*1750*/  IADD3 R13, P3, PT, R16, R149.reuse, RZ ;  /* 0x00000095100d7210 */ /* 0x080fe40007f7e0ff */
[----:B------:R-:W-:Y:S01]  /*1760*/  ISETP.LT.AND P1, PT, R19, UR16, P1 ;  /* 0x0000001013007c0c */ /* 0x000fe20008f21270 */
[----:B-1----:R-:W-:Y:S01]  /*1770*/  IMAD.U32 R15, RZ, RZ, UR12 ;  /* 0x0000000cff0f7e24 */ /* 0x002fe2000f8e00ff */
[----:B------:R-:W-:Y:S02]  /*1780*/  IADD3 R14, P4, PT, R18, R149, RZ ;  /* 0x00000095120e7210 */ /* 0x000fe40007f9e0ff */
[----:B------:R-:W-:Y:S01]  /*1790*/  PRMT R159, RZ, 0x7610, R159 ;  /* 0x00007610ff9f7816 */ /* 0x000fe2000000009f */
[----:B------:R-:W-:Y:S01]  /*17a0*/  IMAD R20, R15, 0x2, R110 ;  /* 0x000000020f147824 */ /* 0x000fe200078e026e */
[-C--:B------:R-:W-:Y:S01]  /*17b0*/  LEA.HI.X.SX32 R15, R16, R147.reuse, 0x1, P3 ;  /* 0x00000093100f7211 */ /* 0x080fe200018f0eff */
[----:B------:R-:W-:Y:S01]  /*17c0*/  IMAD.U32 R112, RZ, RZ, UR12 ;  /* 0x0000000cff707e24 */ /* 0x000fe2000f8e00ff */
[----:B------:R-:W-:Y:S01]  /*17d0*/  LEA.HI.X.SX32 R16, R18, R147, 0x1, P4 ;  /* 0x0000009312107211 */ /* 0x000fe200020f0eff */
[----:B------:R-:W-:Y:S01]  /*17e0*/  IMAD R54, R17, 0x2, R20 ;  /* 0x0000000211367824 */ /* 0x000fe200078e0214 */
[----:B------:R-:W-:Y:S01]  /*17f0*/  PRMT R99, RZ, 0x7610, R99 ;  /* 0x00007610ff637816 */ /* 0x000fe20000000063 */
[----:B------:R-:W-:-:S02]  /*1800*/  @P0 IMAD.MOV.U32 R18, RZ, RZ, R13 ;  /* 0x000000ffff120224 */ /* 0x000fc400078e000d */
[----:B------:R-:W-:Y:S02]  /*1810*/  IMAD R85, R85, 0x2, R54 ;  /* 0x0000000255557824 */ /* 0x000fe400078e0236 */
[----:B------:R-:W-:Y:S02]  /*1820*/  @P0 IMAD.MOV.U32 R19, RZ, RZ, R15 ;  /* 0x000000ffff130224 */ /* 0x000fe400078e000f */
[----:B------:R-:W-:Y:S02]  /*1830*/  IMAD R112, R112, 0x2, R85 ;  /* 0x0000000270707824 */ /* 0x000fe400078e0255 */
[----:B------:R-:W-:Y:S01]  /*1840*/  IMAD.U32 R21, RZ, RZ, UR12 ;  /* 0x0000000cff157e24 */ /* 0x000fe2000f8e00ff */
[----:B------:R1:W2:Y:S01]  /*1850*/  @P0 LDG.E.U8 R159, desc[UR20][R18.64] ;  /* 0x00000014129f0981 */ /* 0x0002a2000c1e1100 */
[----:B------:R-:W-:Y:S02]  /*1860*/  IMAD R22, R17, 0x2, R112 ;  /* 0x0000000211167824 */ /* 0x000fe400078e0270 */
[----:B------:R-:W-:-:S02]  /*1870*/  IMAD.U32 R23, RZ, RZ, UR12 ;  /* 0x0000000cff177e24 */ /* 0x000fc4000f8e00ff */
[----:B------:R-:W-:Y:S02]  /*1880*/  IMAD R56, R21, 0x2, R22 ;  /* 0x0000000215387824 */ /* 0x000fe400078e0216 */
[----:B-1----:R-:W-:Y:S02]  /*1890*/  @P1 IMAD.MOV.U32 R18, RZ, RZ, R14 ;  /* 0x000000ffff121224 */ /* 0x002fe400078e000e */
[----:B------:R-:W-:Y:S02]  /*18a0*/  @P1 IMAD.MOV.U32 R19, RZ, RZ, R16 ;  /* 0x000000ffff131224 */ /* 0x000fe400078e0010 */
[----:B------:R-:W-:-:S03]  /*18b0*/  IMAD R84, R23, 0x2, R56 ;  /* 0x0000000217547824 */ /* 0x000fc600078e0238 */
[----:B------:R1:W2:Y:S01]  /*18c0*/  @P1 LDG.E.U8 R99, desc[UR20][R18.64] ;  /* 0x0000001412631981 */ /* 0x0002a2000c1e1100 */
[C---:B------:R-:W-:Y:S02]  /*18d0*/  LOP3.LUT R25, R236.reuse, 0x40, RZ, 0xfc, !PT ;  /* 0x00000040ec197812 */ /* 0x040fe400078efcff */
[----:B------:R-:W-:Y:S02]  /*18e0*/  PLOP3.LUT P0, PT, PT, PT, UP1, 0x80, 0x8 ;  /* 0x000000000008781c */ /* 0x000fe40003f0f018 */
[----:B------:R-:W-:Y:S02]  /*18f0*/  LOP3.LUT R24, R236, 0x48, RZ, 0xfc, !PT ;  /* 0x00000048ec187812 */ /* 0x000fe400078efcff */
[----:B------:R-:W-:Y:S02]  /*1900*/  PLOP3.LUT P1, PT, PT, PT, UP1, 0x80, 0x8 ;  /* 0x000000000008781c */ /* 0x000fe40003f2f018 */
[----:B------:R-:W-:Y:S01]  /*1910*/  ISETP.LT.AND P0, PT, R25, UR16, P0 ;  /* 0x0000001019007c0c */ /* 0x000fe20008701270 */
[----:B-1----:R-:W-:Y:S01]  /*1920*/  IMAD.U32 R19, RZ, RZ, UR12 ;  /* 0x0000000cff137e24 */ /* 0x002fe2000f8e00ff */
[----:B------:R-:W-:Y:S01]  /*1930*/  ISETP.LT.AND P1, PT, R24, UR16, P1 ;  /* 0x0000001018007c0c */ /* 0x000fe20008f21270 */
[----:B------:R-:W-:Y:S01]  /*1940*/  IMAD.U32 R25, RZ, RZ, UR12 ;  /* 0x0000000cff197e24 */ /* 0x000fe2000f8e00ff */
[-C--:B------:R-:W-:Y:S01]  /*1950*/  IADD3 R17, P3, PT, R20, R149.reuse, RZ ;  /* 0x0000009514117210 */ /* 0x080fe20007f7e0ff */
[----:B------:R-:W-:Y:S01]  /*1960*/  IMAD R114, R19, 0x2, R84 ;  /* 0x0000000213727824 */ /* 0x000fe200078e0254 */
[----:B------:R-:W-:-:S02]  /*1970*/  IADD3 R18, P4, PT, R22, R149, RZ ;  /* 0x0000009516127210 */ /* 0x000fc40007f9e0ff */
[-C--:B------:R-:W-:Y:S01]  /*1980*/  LEA.HI.X.SX32 R19, R20, R147.reuse, 0x1, P3 ;  /* 0x0000009314137211 */ /* 0x080fe200018f0eff */
[----:B------:R-:W-:Y:S01]  /*1990*/  IMAD R24, R21, 0x2, R114 ;  /* 0x0000000215187824 */ /* 0x000fe200078e0272 */
[----:B------:R-:W-:Y:S02]  /*19a0*/  PRMT R156, RZ, 0x7610, R156 ;  /* 0x00007610ff9c7816 */ /* 0x000fe4000000009c */
[----:B------:R-:W-:Y:S01]  /*19b0*/  LEA.HI.X.SX32 R20, R22, R147, 0x1, P4 ;  /* 0x0000009316147211 */ /* 0x000fe200020f0eff */
[----:B------:R-:W-:Y:S01]  /*19c0*/  IMAD R58, R25, 0x2, R24 ;  /* 0x00000002193a7824 */ /* 0x000fe200078e0218 */
[----:B------:R-:W-:Y:S01]  /*19d0*/  PRMT R157, RZ, 0x7610, R157 ;  /* 0x00007610ff9d7816 */ /* 0x000fe2000000009d */
[----:B------:R-:W-:Y:S02]  /*19e0*/  @P0 IMAD.MOV.U32 R22, RZ, RZ, R17 ;  /* 0x000000ffff160224 */ /* 0x000fe400078e0011 */
[----:B------:R-:W-:Y:S02]  /*19f0*/  IMAD R86, R21, 0x2, R58 ;  /* 0x0000000215567824 */ /* 0x000fe400078e023a */
[----:B------:R-:W-:-:S02]  /*1a00*/  @P0 IMAD.MOV.U32 R23, RZ, RZ, R19 ;  /* 0x000000ffff170224 */ /* 0x000fc400078e0013 */
[----:B------:R-:W-:Y:S02]  /*1a10*/  IMAD R116, R25, 0x2, R86 ;  /* 0x0000000219747824 */ /* 0x000fe400078e0256 */
[----:B------:R-:W-:Y:S01]  /*1a20*/  IMAD.U32 R27, RZ, RZ, UR12 ;  /* 0x0000000cff1b7e24 */ /* 0x000fe2000f8e00ff */
[----:B------:R1:W2:Y:S01]  /*1a30*/  @P0 LDG.E.U8 R156, desc[UR20][R22.64] ;  /* 0x00000014169c0981 */ /* 0x0002a2000c1e1100 */
[----:B------:R-:W-:Y:S01]  /*1a40*/  IMAD R26, R21, 0x2, R116 ;  /* 0x00000002151a7824 */ /* 0x000fe200078e0274 */
[----:B------:R-:W-:Y:S01]  /*1a50*/  LOP3.LUT R29, R236, 0x50, RZ, 0xfc, !PT ;  /* 0x00000050ec1d7812 */ /* 0x000fe200078efcff */
[----:B------:R-:W-:Y:S01]  /*1a60*/  IMAD.U32 R89, RZ, RZ, UR12 ;  /* 0x0000000cff597e24 */ /* 0x000fe2000f8e00ff */
[----:B------:R-:W-:Y:S01]  /*1a70*/  PLOP3.LUT P0, PT, PT, PT, UP1, 0x80, 0x8 ;  /* 0x000000000008781c */ /* 0x000fe20003f0f018 */
[----:B------:R-:W-:Y:S02]  /*1a80*/  IMAD R60, R27, 0x2, R26 ;  /* 0x000000021b3c7824 */ /* 0x000fe400078e021a */
[----:B-1----:R-:W-:-:S02]  /*1a90*/  @P1 IMAD.MOV.U32 R22, RZ, RZ, R18 ;  /* 0x000000ffff161224 */ /* 0x002fc400078e0012 */
[----:B------:R-:W-:Y:S01]  /*1aa0*/  @P1 IMAD.MOV.U32 R23, RZ, RZ, R20 ;  /* 0x000000ffff171224 */ /* 0x000fe200078e0014 */
[----:B------:R-:W-:Y:S01]  /*1ab0*/  ISETP.LT.AND P0, PT, R29, UR16, P0 ;  /* 0x000000101d007c0c */ /* 0x000fe20008701270 */
[----:B------:R-:W-:Y:S01]  /*1ac0*/  IMAD.U32 R118, RZ, RZ, UR12 ;  /* 0x0000000cff767e24 */ /* 0x000fe2000f8e00ff */
[----:B------:R-:W-:Y:S01]  /*1ad0*/  LOP3.LUT R28, R236, 0x58, RZ, 0xfc, !PT ;  /* 0x00000058ec1c7812 */ /* 0x000fe200078efcff */
[----:B------:R-:W-:Y:S01]  /*1ae0*/  IMAD R89, R89, 0x2, R60 ;  /* 0x0000000259597824 */ /* 0x000fe200078e023c */
[----:B------:R1:W2:Y:S01]  /*1af0*/  @P1 LDG.E.U8 R157, desc[UR20][R22.64] ;  /* 0x00000014169d1981 */ /* 0x0002a2000c1e1100 */
[----:B------:R-:W-:Y:S02]  /*1b00*/  PLOP3.LUT P1, PT, PT, PT, UP1, 0x80, 0x8 ;  /* 0x000000000008781c */ /* 0x000fe40003f2f018 */
[----:B------:R-:W-:Y:S01]  /*1b10*/  IADD3 R21, P3, PT, R24, R149, RZ ;  /* 0x0000009518157210 */ /* 0x000fe20007f7e0ff */
[----:B------:R-:W-:Y:S01]  /*1b20*/  IMAD R118, R118, 0x2, R89 ;  /* 0x0000000276767824 */ /* 0x000fe200078e0259 */
[----:B------:R-:W-:Y:S01]  /*1b30*/  ISETP.LT.AND P1, PT, R28, UR16, P1 ;  /* 0x000000101c007c0c */ /* 0x000fe20008f21270 */
[----:B------:R-:W-:Y:S01]  /*1b40*/  IMAD.U32 R29, RZ, RZ, UR12 ;  /* 0x0000000cff1d7e24 */ /* 0x000fe2000f8e00ff */
[----:B------:R-:W-:Y:S01]  /*1b50*/  PRMT R101, RZ, 0x7610, R101 ;  /* 0x00007610ff657816 */ /* 0x000fe20000000065 */
[----:B------:R-:W-:Y:S01]  /*1b60*/  IMAD R28, R25, 0x2, R118 ;  /* 0x00000002191c7824 */ /* 0x000fe200078e0276 */
[----:B------:R-:W-:-:S02]  /*1b70*/  PRMT R155, RZ, 0x7610, R155 ;  /* 0x00007610ff9b7816 */ /* 0x000fc4000000009b */
[----:B-1----:R-:W-:Y:S02]  /*1b80*/  IADD3 R22, P4, PT, R26, R149, RZ ;  /* 0x000000951a167210 */ /* 0x002fe40007f9e0ff */
[-C--:B------:R-:W-:Y:S01]  /*1b90*/  LEA.HI.X.SX32 R23, R24, R147.reuse, 0x1, P3 ;  /* 0x0000009318177211 */ /* 0x080fe200018f0eff */
[----:B------:R-:W-:Y:S01]  /*1ba0*/  IMAD R62, R29, 0x2, R28 ;  /* 0x000000021d3e7824 */ /* 0x000fe200078e021c */
[----:B------:R-:W-:Y:S01]  /*1bb0*/  LEA.HI.X.SX32 R24, R26, R147, 0x1, P4 ;  /* 0x000000931a187211 */ /* 0x000fe200020f0eff */
[----:B------:R-:W-:Y:S02]  /*1bc0*/  @P0 IMAD.MOV.U32 R26, RZ, RZ, R21 ;  /* 0x000000ffff1a0224 */ /* 0x000fe400078e0015 */
[----:B------:R-:W-:Y:S02]  /*1bd0*/  @P0 IMAD.MOV.U32 R27, RZ, RZ, R23 ;  /* 0x000000ffff1b0224 */ /* 0x000fe400078e0017 */
[----:B------:R-:W-:-:S03]  /*1be0*/  IMAD R90, R25, 0x2, R62 ;  /* 0x00000002195a7824 */ /* 0x000fc600078e023e */
[----:B------:R1:W2:Y:S01]  /*1bf0*/  @P0 LDG.E.U8 R101, desc[UR20][R26.64] ;  /* 0x000000141a650981 */ /* 0x0002a2000c1e1100 */
[----:B------:R-:W-:Y:S01]  /*1c00*/  IMAD.U32 R31, RZ, RZ, UR12 ;  /* 0x0000000cff1f7e24 */ /* 0x000fe2000f8e00ff */
[----:B------:R-:W-:Y:S01]  /*1c10*/  LOP3.LUT R251, R236, 0x60, RZ, 0xfc, !PT ;  /* 0x00000060ecfb7812 */ /* 0x000fe200078efcff */
[----:B------:R-:W-:Y:S01]  /*1c20*/  IMAD R120, R29, 0x2, R90 ;  /* 0x000000021d787824 */ /* 0x000fe200078e025a */
[----:B------:R-:W-:Y:S01]  /*1c30*/  PLOP3.LUT P0, PT, PT, PT, UP1, 0x80, 0x8 ;  /* 0x000000000008781c */ /* 0x000fe20003f0f018 */
[----:B-1----:R-:W-:Y:S02]  /*1c40*/  @P1 IMAD.MOV.U32 R26, RZ, RZ, R22 ;  /* 0x000000ffff1a1224 */ /* 0x002fe400078e0016 */
[----:B------:R-:W-:Y:S01]  /*1c50*/  @P1 IMAD.MOV.U32 R27, RZ, RZ, R24 ;  /* 0x000000ffff1b1224 */ /* 0x000fe200078e0018 */
[----:B------:R-:W-:Y:S01]  /*1c60*/  ISETP.LT.AND P0, PT, R251, UR16, P0 ;  /* 0x00000010fb007c0c */ /* 0x000fe20008701270 */
[----:B------:R-:W-:-:S03]  /*1c70*/  IMAD R30, R31, 0x2, R120 ;  /* 0x000000021f1e7824 */ /* 0x000fc600078e0278 */
[----:B------:R1:W2:Y:S01]  /*1c80*/  @P1 LDG.E.U8 R155, desc[UR20][R26.64] ;  /* 0x000000141a9b1981 */ /* 0x0002a2000c1e1100 */
[----:B------:R-:W-:Y:S01]  /*1c90*/  LOP3.LUT R247, R236, 0x68, RZ, 0xfc, !PT ;  /* 0x00000068ecf77812 */ /* 0x000fe200078efcff */
[----:B------:R-:W-:Y:S01]  /*1ca0*/  IMAD.U32 R91, RZ, RZ, UR12 ;  /* 0x0000000cff5b7e24 */ /* 0x000fe2000f8e00ff */
[----:B------:R-:W-:Y:S01]  /*1cb0*/  PLOP3.LUT P1, PT, PT, PT, UP1, 0x80, 0x8 ;  /* 0x000000000008781c */ /* 0x000fe20003f2f018 */
[----:B------:R-:W-:Y:S01]  /*1cc0*/  IMAD.U32 R122, RZ, RZ, UR12 ;  /* 0x0000000cff7a7e24 */ /* 0x000fe2000f8e00ff */
[-C--:B------:R-:W-:Y:S02]  /*1cd0*/  IADD3 R25, P3, PT, R28, R149.reuse, RZ ;  /* 0x000000951c197210 */ /* 0x080fe40007f7e0ff */
[----:B------:R-:W-:Y:S02]  /*1ce0*/  ISETP.LT.AND P1, PT, R247, UR16, P1 ;  /* 0x00000010f7007c0c */ /* 0x000fe40008f21270 */
        /* <DEDUP_REMOVED lines=11> */
[----:B------:R-:W-:Y:S02]  /*1da0*/  IMAD.U32 R33, RZ, RZ, UR12 ;  /* 0x0000000cff217e24 */ /* 0x000fe4000f8e00ff */
[----:B------:R-:W-:Y:S01]  /*1db0*/  IMAD R32, R29, 0x2, R122 ;  /* 0x000000021d207824 */ /* 0x000fe200078e027a */
[----:B------:R1:W2:Y:S01]  /*1dc0*/  @P0 LDG.E.U8 R154, desc[UR20][R30.64] ;  /* 0x000000141e9a0981 */ /* 0x0002a2000c1e1100 */
[----:B------:R-:W-:Y:S02]  /*1dd0*/  IMAD.U32 R93, RZ, RZ, UR12 ;  /* 0x0000000cff5d7e24 */ /* 0x000fe4000f8e00ff */
[----:B------:R-:W-:Y:S01]  /*1de0*/  IMAD R66, R33, 0x2, R32 ;  /* 0x0000000221427824 */ /* 0x000fe200078e0220 */
[----:B------:R-:W-:Y:S01]  /*1df0*/  LOP3.LUT R243, R236, 0x70, RZ, 0xfc, !PT ;  /* 0x00000070ecf37812 */ /* 0x000fe200078efcff */
[----:B------:R-:W-:Y:S02]  /*1e00*/  IMAD.U32 R124, RZ, RZ, UR12 ;  /* 0x0000000cff7c7e24 */ /* 0x000fe4000f8e00ff */
[----:B-1----:R-:W-:-:S02]  /*1e10*/  @P1 IMAD.MOV.U32 R30, RZ, RZ, R26 ;  /* 0x000000ffff1e1224 */ /* 0x002fc400078e001a */
[----:B------:R-:W-:Y:S02]  /*1e20*/  @P1 IMAD.MOV.U32 R31, RZ, RZ, R28 ;  /* 0x000000ffff1f1224 */ /* 0x000fe400078e001c */
[----:B------:R-:W-:-:S03]  /*1e30*/  IMAD R93, R93, 0x2, R66 ;  /* 0x000000025d5d7824 */ /* 0x000fc600078e0242 */
[----:B------:R1:W2:Y:S01]  /*1e40*/  @P1 LDG.E.U8 R103, desc[UR20][R30.64] ;  /* 0x000000141e671981 */ /* 0x0002a2000c1e1100 */
[----:B------:R-:W-:Y:S01]  /*1e50*/  PLOP3.LUT P1, PT, PT, PT, UP1, 0x80, 0x8 ;  /* 0x000000000008781c */ /* 0x000fe20003f2f018 */
[----:B------:R-:W-:Y:S01]  /*1e60*/  IMAD R124, R124, 0x2, R93 ;  /* 0x000000027c7c7824 */ /* 0x000fe200078e025d */
[----:B------:R-:W-:Y:S01]  /*1e70*/  LOP3.LUT R239, R236, 0x78, RZ, 0xfc, !PT ;  /* 0x00000078ecef7812 */ /* 0x000fe200078efcff */
[----:B------:R-:W-:Y:S01]  /*1e80*/  IMAD.U32 R121, RZ, RZ, UR12 ;  /* 0x0000000cff797e24 */ /* 0x000fe2000f8e00ff */
[----:B------:R-:W-:Y:S01]  /*1e90*/  ISETP.LT.AND P1, PT, R243, UR16, P1 ;  /* 0x00000010f3007c0c */ /* 0x000fe20008f21270 */
[----:B------:R-:W-:Y:S01]  /*1ea0*/  IMAD R34, R29, 0x2, R124 ;  /* 0x000000021d227824 */ /* 0x000fe200078e027c */
[----:B------:R-:W-:Y:S02]  /*1eb0*/  PLOP3.LUT P0, PT, PT, PT, UP1, 0x80, 0x8 ;  /* 0x000000000008781c */ /* 0x000fe40003f0f018 */
[----:B------:R-:W-:Y:S01]  /*1ec0*/  IADD3 R29, P4, PT, R32, R149, RZ ;  /* 0x00000095201d7210 */ /* 0x000fe20007f9e0ff */
[----:B------:R-:W-:Y:S01]  /*1ed0*/  IMAD R121, R121, 0x2, R34 ;  /* 0x0000000279797824 */ /* 0x000fe200078e0222 */
[----:B------:R-:W-:-:S02]  /*1ee0*/  ISETP.LT.AND P0, PT, R239, UR16, P0 ;  /* 0x00000010ef007c0c */ /* 0x000fc40008701270 */
[----:B-1----:R-:W-:Y:S02]  /*1ef0*/  LEA.HI.X.SX32 R31, R32, R147, 0x1, P4 ;  /* 0x00000093201f7211 */ /* 0x002fe400020f0eff */
[----:B------:R-:W-:Y:S02]  /*1f00*/  IADD3 R30, P5, PT, R34, R149, RZ ;  /* 0x00000095221e7210 */ /* 0x000fe40007fbe0ff */
[----:B------:R-:W-:Y:S01]  /*1f10*/  PRMT R152, RZ, 0x7610, R152 ;  /* 0x00007610ff987816 */ /* 0x000fe20000000098 */
[----:B------:R-:W-:Y:S01]  /*1f20*/  @P1 IMAD.MOV.U32 R38, RZ, RZ, R29 ;  /* 0x000000ffff261224 */ /* 0x000fe200078e001d */
[C---:B------:R-:W-:Y:S01]  /*1f30*/  LOP3.LUT R37, R236.reuse, 0x2, RZ, 0xfc, !PT ;  /* 0x00000002ec257812 */ /* 0x040fe200078efcff */
[----:B------:R-:W-:Y:S01]  /*1f40*/  @P1 IMAD.MOV.U32 R39, RZ, RZ, R31 ;  /* 0x000000ffff271224 */ /* 0x000fe200078e001f */
[----:B------:R-:W-:Y:S02]  /*1f50*/  PLOP3.LUT P3, PT, PT, PT, UP1, 0x80, 0x8 ;  /* 0x000000000008781c */ /* 0x000fe40003f6f018 */
[----:B------:R-:W-:-:S02]  /*1f60*/  LOP3.LUT R35, R236, 0xa, RZ, 0xfc, !PT ;  /* 0x0000000aec237812 */ /* 0x000fc400078efcff */
[----:B------:R-:W-:Y:S01]  /*1f70*/  PLOP3.LUT P4, PT, PT, PT, UP1, 0x80, 0x8 ;  /* 0x000000000008781c */ /* 0x000fe20003f8f018 */
[----:B------:R1:W2:Y:S01]  /*1f80*/  @P1 LDG.E.U8 R152, desc[UR20][R38.64] ;  /* 0x0000001426981981 */ /* 0x0002a2000c1e1100 */
[----:B------:R-:W-:Y:S02]  /*1f90*/  LEA.HI.X.SX32 R32, R34, R147, 0x1, P5 ;  /* 0x0000009322207211 */ /* 0x000fe400028f0eff */
[----:B------:R-:W-:Y:S02]  /*1fa0*/  ISETP.LT.AND P3, PT, R37, UR16, P3 ;  /* 0x0000001025007c0c */ /* 0x000fe40009f61270 */
[----:B------:R-:W-:Y:S02]  /*1fb0*/  PRMT R153, RZ, 0x7610, R153 ;  /* 0x00007610ff997816 */ /* 0x000fe40000000099 */
[----:B------:R-:W-:Y:S02]  /*1fc0*/  ISETP.LT.AND P1, PT, R35, UR16, P4 ;  /* 0x0000001023007c0c */ /* 0x000fe4000a721270 */
[----:B------:R-:W-:Y:S01]  /*1fd0*/  IADD3 R33, P4, PT, R36, R149, RZ ;  /* 0x0000009524217210 */ /* 0x000fe20007f9e0ff */
[----:B-1----:R-:W-:-:S02]  /*1fe0*/  @P0 IMAD.MOV.U32 R38, RZ, RZ, R30 ;  /* 0x000000ffff260224 */ /* 0x002fc400078e001e */
[----:B------:R-:W-:Y:S01]  /*1ff0*/  @P0 IMAD.MOV.U32 R39, RZ, RZ, R32 ;  /* 0x000000ffff270224 */ /* 0x000fe200078e0020 */
[----:B------:R-:W-:-:S04]  /*2000*/  LEA.HI.X.SX32 R35, R36, R147, 0x1, P4 ;  /* 0x0000009324237211 */ /* 0x000fc800020f0eff */
[----:B------:R1:W2:Y:S01]  /*2010*/  @P0 LDG.E.U8 R153, desc[UR20][R38.64] ;  /* 0x0000001426990981 */ /* 0x0002a2000c1e1100 */
[C---:B------:R-:W-:Y:S02]  /*2020*/  IADD3 R34, P0, PT, R44.reuse, R149, RZ ;  /* 0x000000952c227210 */ /* 0x040fe40007f1e0ff */
[----:B------:R-:W-:Y:S02]  /*2030*/  PRMT R105, RZ, 0x7610, R105 ;  /* 0x00007610ff697816 */ /* 0x000fe40000000069 */
[----:B------:R-:W-:Y:S01]  /*2040*/  LEA.HI.X.SX32 R36, R44, R147, 0x1, P0 ;  /* 0x000000932c247211 */ /* 0x000fe200000f0eff */
[----:B-1----:R-:W-:Y:S02]  /*2050*/  @P3 IMAD.MOV.U32 R38, RZ, RZ, R33 ;  /* 0x000000ffff263224 */ /* 0x002fe400078e0021 */
[----:B------:R-:W-:Y:S01]  /*2060*/  @P3 IMAD.MOV.U32 R39, RZ, RZ, R35 ;  /* 0x000000ffff273224 */ /* 0x000fe200078e0023 */
[----:B------:R-:W-:-:S04]  /*2070*/  PRMT R151, RZ, 0x7610, R151 ;  /* 0x00007610ff977816 */ /* 0x000fc80000000097 */
[----:B------:R1:W2:Y:S01]  /*2080*/  @P3 LDG.E.U8 R105, desc[UR20][R38.64] ;  /* 0x0000001426693981 */ /* 0x0002a2000c1e1100 */
[----:B------:R-:W-:Y:S02]  /*2090*/  LOP3.LUT R37, R236, 0x12, RZ, 0xfc, !PT ;  /* 0x00000012ec257812 */ /* 0x000fe400078efcff */
[----:B------:R-:W-:Y:S01]  /*20a0*/  PLOP3.LUT P0, PT, PT, PT, UP1, 0x80, 0x8 ;  /* 0x000000000008781c */ /* 0x000fe20003f0f018 */
[----:B-1----:R-:W-:Y:S02]  /*20b0*/  @P1 IMAD.MOV.U32 R38, RZ, RZ, R34 ;  /* 0x000000ffff261224 */ /* 0x002fe400078e0022 */
[----:B------:R-:W-:-:S05]  /*20c0*/  @P1 IMAD.MOV.U32 R39, RZ, RZ, R36 ;  /* 0x000000ffff271224 */ /* 0x000fca00078e0024 */
[----:B------:R1:W2:Y:S01]  /*20d0*/  @P1 LDG.E.U8 R151, desc[UR20][R38.64] ;  /* 0x0000001426971981 */ /* 0x0002a2000c1e1100 */
[----:B------:R-:W-:Y:S02]  /*20e0*/  ISETP.LT.AND P1, PT, R37, UR16, P0 ;  /* 0x0000001025007c0c */ /* 0x000fe40008721270 */
[----:B------:R-:W-:Y:S02]  /*20f0*/  IADD3 R37, P4, PT, R40, R149, RZ ;  /* 0x0000009528257210 */ /* 0x000fe40007f9e0ff */
[----:B------:R-:W-:Y:S02]  /*2100*/  LOP3.LUT R41, R236, 0x1a, RZ, 0xfc, !PT ;  /* 0x0000001aec297812 */ /* 0x000fe400078efcff */
[----:B------:R-:W-:Y:S02]  /*2110*/  PLOP3.LUT P0, PT, PT, PT, UP1, 0x80, 0x8 ;  /* 0x000000000008781c */ /* 0x000fe40003f0f018 */
[----:B-1----:R-:W-:Y:S02]  /*2120*/  LEA.HI.X.SX32 R38, R40, R147, 0x1, P4 ;  /* 0x0000009328267211 */ /* 0x002fe400020f0eff */
[----:B------:R-:W-:-:S02]  /*2130*/  LOP3.LUT R39, R236, 0x22, RZ, 0xfc, !PT ;  /* 0x00000022ec277812 */ /* 0x000fc400078efcff */
[----:B------:R-:W-:Y:S02]  /*2140*/  PLOP3.LUT P3, PT, PT, PT, UP1, 0x80, 0x8 ;  /* 0x000000000008781c */ /* 0x000fe40003f6f018 */
[----:B------:R-:W-:Y:S01]  /*2150*/  ISETP.LT.AND P0, PT, R41, UR16, P0 ;  /* 0x0000001029007c0c */ /* 0x000fe20008701270 */
[----:B------:R-:W-:Y:S01]  /*2160*/  @P1 IMAD.MOV.U32 R40, RZ, RZ, R37 ;  /* 0x000000ffff281224 */ /* 0x000fe200078e0025 */
[----:B------:R-:W-:Y:S01]  /*2170*/  PRMT R109, RZ, 0x7610, R109 ;  /* 0x00007610ff6d7816 */ /* 0x000fe2000000006d */
[----:B------:R-:W-:Y:S01]  /*2180*/  @P1 IMAD.MOV.U32 R41, RZ, RZ, R38 ;  /* 0x000000ffff291224 */ /* 0x000fe200078e0026 */
[----:B------:R-:W-:Y:S02]  /*2190*/  ISETP.LT.AND P3, PT, R39, UR16, P3 ;  /* 0x0000001027007c0c */ /* 0x000fe40009f61270 */
[----:B------:R-:W-:Y:S02]  /*21a0*/  LOP3.LUT R43, R236, 0x2a, RZ, 0xfc, !PT ;  /* 0x0000002aec2b7812 */ /* 0x000fe400078efcff */
[----:B------:R-:W-:Y:S01]  /*21b0*/  PLOP3.LUT P4, PT, PT, PT, UP1, 0x80, 0x8 ;  /* 0x000000000008781c */ /* 0x000fe20003f8f018 */
[----:B------:R1:W2:Y:S01]  /*21c0*/  @P1 LDG.E.U8 R109, desc[UR20][R40.64] ;  /* 0x00000014286d1981 */ /* 0x0002a2000c1e1100 */
[----:B------:R-:W-:-:S02]  /*21d0*/  IADD3 R39, P5, PT, R42, R149, RZ ;  /* 0x000000952a277210 */ /* 0x000fc40007fbe0ff */
[----:B------:R-:W-:Y:S02]  /*21e0*/  ISETP.LT.AND P1, PT, R43, UR16, P4 ;  /* 0x000000102b007c0c */ /* 0x000fe4000a721270 */
[----:B------:R-:W-:Y:S02]  /*21f0*/  PRMT R150, RZ, 0x7610, R150 ;  /* 0x00007610ff967816 */ /* 0x000fe40000000096 */
[----:B-1----:R-:W-:Y:S02]  /*2200*/  LEA.HI.X.SX32 R41, R42, R147, 0x1, P5 ;  /* 0x000000932a297211 */ /* 0x002fe400028f0eff */
[C---:B------:R-:W-:Y:S01]  /*2210*/  IADD3 R40, P4, PT, R46.reuse, R149, RZ ;  /* 0x000000952e287210 */ /* 0x040fe20007f9e0ff */
[----:B------:R-:W-:Y:S02]  /*2220*/  @P0 IMAD.MOV.U32 R44, RZ, RZ, R39 ;  /* 0x000000ffff2c0224 */ /* 0x000fe400078e0027 */
[----:B------:R-:W-:Y:S01]  /*2230*/  @P0 IMAD.MOV.U32 R45, RZ, RZ, R41 ;  /* 0x000000ffff2d0224 */ /* 0x000fe200078e0029 */
[----:B------:R-:W-:-:S02]  /*2240*/  LEA.HI.X.SX32 R43, R46, R147, 0x1, P4 ;  /* 0x000000932e2b7211 */ /* 0x000fc400020f0eff */
[----:B------:R-:W-:Y:S01]  /*2250*/  IADD3 R42, P5, PT, R50, R149, RZ ;  /* 0x00000095322a7210 */ /* 0x000fe20007fbe0ff */
[----:B------:R-:W-:Y:S01]  /*2260*/  @P3 IMAD.MOV.U32 R46, RZ, RZ, R40 ;  /* 0x000000ffff2e3224 */ /* 0x000fe200078e0028 */
[----:B------:R-:W-:Y:S01]  /*2270*/  PRMT R107, RZ, 0x7610, R107 ;  /* 0x00007610ff6b7816 */ /* 0x000fe2000000006b */
[----:B------:R1:W2:Y:S01]  /*2280*/  @P0 LDG.E.U8 R150, desc[UR20][R44.64] ;  /* 0x000000142c960981 */ /* 0x0002a2000c1e1100 */
[----:B------:R-:W-:Y:S01]  /*2290*/  @P3 IMAD.MOV.U32 R47, RZ, RZ, R43 ;  /* 0x000000ffff2f3224 */ /* 0x000fe200078e002b */
[----:B------:R-:W-:-:S04]  /*22a0*/  PRMT R175, RZ, 0x7610, R175 ;  /* 0x00007610ffaf7816 */ /* 0x000fc800000000af */
[----:B------:R0:W2:Y:S01]  /*22b0*/  @P3 LDG.E.U8 R107, desc[UR20][R46.64] ;  /* 0x000000142e6b3981 */ /* 0x0000a2000c1e1100 */
[----:B-1----:R-:W-:Y:S02]  /*22c0*/  LEA.HI.X.SX32 R44, R50, R147, 0x1, P5 ;  /* 0x00000093322c7211 */ /* 0x002fe400028f0eff */
[C---:B------:R-:W-:Y:S02]  /*22d0*/  LOP3.LUT R51, R236.reuse, 0x32, RZ, 0xfc, !PT ;  /* 0x00000032ec337812 */ /* 0x040fe400078efcff */
[----:B------:R-:W-:Y:S01]  /*22e0*/  PLOP3.LUT P0, PT, PT, PT, UP1, 0x80, 0x8 ;  /* 0x000000000008781c */ /* 0x000fe20003f0f018 */
[----:B0-----:R-:W-:Y:S02]  /*22f0*/  @P1 IMAD.MOV.U32 R46, RZ, RZ, R42 ;  /* 0x000000ffff2e1224 */ /* 0x001fe400078e002a */
[----:B------:R-:W-:Y:S01]  /*2300*/  @P1 IMAD.MOV.U32 R47, RZ, RZ, R44 ;  /* 0x000000ffff2f1224 */ /* 0x000fe200078e002c */
[----:B------:R-:W-:-:S04]  /*2310*/  LOP3.LUT R49, R236, 0x3a, RZ, 0xfc, !PT ;  /* 0x0000003aec317812 */ /* 0x000fc800078efcff */
[----:B------:R0:W2:Y:S01]  /*2320*/  @P1 LDG.E.U8 R175, desc[UR20][R46.64] ;  /* 0x000000142eaf1981 */ /* 0x0000a2000c1e1100 */
[----:B------:R-:W-:Y:S02]  /*2330*/  ISETP.LT.AND P1, PT, R51, UR16, P0 ;  /* 0x0000001033007c0c */ /* 0x000fe40008721270 */
[----:B------:R-:W-:Y:S02]  /*2340*/  PLOP3.LUT P3, PT, PT, PT, UP1, 0x80, 0x8 ;  /* 0x000000000008781c */ /* 0x000fe40003f6f018 */
[----:B------:R-:W-:Y:S02]  /*2350*/  IADD3 R45, P4, PT, R48, R149, RZ ;  /* 0x00000095302d7210 */ /* 0x000fe40007f9e0ff */
[----:B------:R-:W-:Y:S02]  /*2360*/  ISETP.LT.AND P0, PT, R49, UR16, P3 ;  /* 0x0000001031007c0c */ /* 0x000fe40009f01270 */
[----:B------:R-:W-:Y:S02]  /*2370*/  LOP3.LUT R50, R236, 0x42, RZ, 0xfc, !PT ;  /* 0x00000042ec327812 */ /* 0x000fe400078efcff */
[----:B------:R-:W-:-:S02]  /*2380*/  PLOP3.LUT P3, PT, PT, PT, UP1, 0x80, 0x8 ;  /* 0x000000000008781c */ /* 0x000fc40003f6f018 */
[----:B0-----:R-:W-:Y:S02]  /*2390*/  LEA.HI.X.SX32 R47, R48, R147, 0x1, P4 ;  /* 0x00000093302f7211 */ /* 0x001fe400020f0eff */
[----:B------:R-:W-:Y:S02]  /*23a0*/  IADD3 R46, P5, PT, R52, R149, RZ ;  /* 0x00000095342e7210 */ /* 0x000fe40007fbe0ff */
[----:B------:R-:W-:Y:S01]  /*23b0*/  PRMT R173, RZ, 0x7610, R173 ;  /* 0x00007610ffad7816 */ /* 0x000fe200000000ad */
[----:B------:R-:W-:Y:S01]  /*23c0*/  @P1 IMAD.MOV.U32 R51, RZ, RZ, R47 ;  /* 0x000000ffff331224 */ /* 0x000fe200078e002f */
[----:B------:R-:W-:Y:S01]  /*23d0*/  ISETP.LT.AND P3, PT, R50, UR16, P3 ;  /* 0x0000001032007c0c */ /* 0x000fe20009f61270 */
[----:B------:R-:W-:Y:S01]  /*23e0*/  @P1 IMAD.MOV.U32 R50, RZ, RZ, R45 ;  /* 0x000000ffff321224 */ /* 0x000fe200078e002d */
[----:B------:R-:W-:Y:S02]  /*23f0*/  LEA.HI.X.SX32 R48, R52, R147, 0x1, P5 ;  /* 0x0000009334307211 */ /* 0x000fe400028f0eff */
[----:B------:R-:W-:-:S02]  /*2400*/  LOP3.LUT R49, R236, 0x4a, RZ, 0xfc, !PT ;  /* 0x0000004aec317812 */ /* 0x000fc400078efcff */
[----:B------:R-:W-:Y:S01]  /*2410*/  PLOP3.LUT P4, PT, PT, PT, UP1, 0x80, 0x8 ;  /* 0x000000000008781c */ /* 0x000fe20003f8f018 */
[----:B------:R0:W2:Y:S01]  /*2420*/  @P1 LDG.E.U8 R173, desc[UR20][R50.64] ;  /* 0x0000001432ad1981 */ /* 0x0000a2000c1e1100 */
[----:B------:R-:W-:Y:S02]  /*2430*/  PRMT R174, RZ, 0x7610, R174 ;  /* 0x00007610ffae7816 */ /* 0x000fe400000000ae */
[----:B------:R-:W-:Y:S02]  /*2440*/  ISETP.LT.AND P1, PT, R49, UR16, P4 ;  /* 0x0000001031007c0c */ /* 0x000fe4000a721270 */
[----:B------:R-:W-:Y:S01]  /*2450*/  IADD3 R49, P4, PT, R54, R149, RZ ;  /* 0x0000009536317210 */ /* 0x000fe20007f9e0ff */
[----:B0-----:R-:W-:Y:S02]  /*2460*/  @P0 IMAD.MOV.U32 R50, RZ, RZ, R46 ;  /* 0x000000ffff320224 */ /* 0x001fe400078e002e */
[----:B------:R-:W-:-:S05]  /*2470*/  @P0 IMAD.MOV.U32 R51, RZ, RZ, R48 ;  /* 0x000000ffff330224 */ /* 0x000fca00078e0030 */
[----:B------:R0:W2:Y:S01]  /*2480*/  @P0 LDG.E.U8 R174, desc[UR20][R50.64] ;  /* 0x0000001432ae0981 */ /* 0x0000a2000c1e1100 */
[----:B------:R-:W-:Y:S02]  /*2490*/  PRMT R146, RZ, 0x7610, R146 ;  /* 0x00007610ff927816 */ /* 0x000fe40000000092 */
[----:B0-----:R-:W-:Y:S02]  /*24a0*/  LEA.HI.X.SX32 R51, R54, R147, 0x1, P4 ;  /* 0x0000009336337211 */ /* 0x001fe400020f0eff */
[C---:B------:R-:W-:Y:S01]  /*24b0*/  IADD3 R50, P0, PT, R56.reuse, R149, RZ ;  /* 0x0000009538327210 */ /* 0x040fe20007f1e0ff */
[----:B------:R-:W-:Y:S02]  /*24c0*/  @P3 IMAD.MOV.U32 R54, RZ, RZ, R49 ;  /* 0x000000ffff363224 */ /* 0x000fe400078e0031 */
[----:B------:R-:W-:Y:S01]  /*24d0*/  @P3 IMAD.MOV.U32 R55, RZ, RZ, R51 ;  /* 0x000000ffff373224 */ /* 0x000fe200078e0033 */
[----:B------:R-:W-:Y:S02]  /*24e0*/  LEA.HI.X.SX32 R52, R56, R147, 0x1, P0 ;  /* 0x0000009338347211 */ /* 0x000fe400000f0eff */
[----:B------:R-:W-:-:S02]  /*24f0*/  PRMT R148, RZ, 0x7610, R148 ;  /* 0x00007610ff947816 */ /* 0x000fc40000000094 */
[----:B------:R0:W2:Y:S01]  /*2500*/  @P3 LDG.E.U8 R146, desc[UR20][R54.64] ;  /* 0x0000001436923981 */ /* 0x0000a2000c1e1100 */
[----:B------:R-:W-:Y:S02]  /*2510*/  LOP3.LUT R53, R236, 0x52, RZ, 0xfc, !PT ;  /* 0x00000052ec357812 */ /* 0x000fe400078efcff */
[----:B------:R-:W-:Y:S01]  /*2520*/  PLOP3.LUT P0, PT, PT, PT, UP1, 0x80, 0x8 ;  /* 0x000000000008781c */ /* 0x000fe20003f0f018 */
[----:B0-----:R-:W-:Y:S02]  /*2530*/  @P1 IMAD.MOV.U32 R54, RZ, RZ, R50 ;  /* 0x000000ffff361224 */ /* 0x001fe400078e0032 */
[----:B------:R-:W-:-:S05]  /*2540*/  @P1 IMAD.MOV.U32 R55, RZ, RZ, R52 ;  /* 0x000000ffff371224 */ /* 0x000fca00078e0034 */
[----:B------:R0:W2:Y:S01]  /*2550*/  @P1 LDG.E.U8 R148, desc[UR20][R54.64] ;  /* 0x0000001436941981 */ /* 0x0000a2000c1e1100 */
[----:B------:R-:W-:Y:S02]  /*2560*/  ISETP.LT.AND P1, PT, R53, UR16, P0 ;  /* 0x0000001035007c0c */ /* 0x000fe40008721270 */
[----:B------:R-:W-:Y:S02]  /*2570*/  IADD3 R53, P4, PT, R58, R149, RZ ;  /* 0x000000953a357210 */ /* 0x000fe40007f9e0ff */
[----:B------:R-:W-:Y:S02]  /*2580*/  PLOP3.LUT P0, PT, PT, PT, UP1, 0x80, 0x8 ;  /* 0x000000000008781c */ /* 0x000fe40003f0f018 */
[----:B0-----:R-:W-:Y:S02]  /*2590*/  LOP3.LUT R55, R236, 0x5a, RZ, 0xfc, !PT ;  /* 0x0000005aec377812 */ /* 0x001fe400078efcff */
[----:B------:R-:W-:Y:S02]  /*25a0*/  LEA.HI.X.SX32 R54, R58, R147, 0x1, P4 ;  /* 0x000000933a367211 */ /* 0x000fe400020f0eff */
[----:B------:R-:W-:-:S03]  /*25b0*/  ISETP.LT.AND P0, PT, R55, UR16, P0 ;  /* 0x0000001037007c0c */ /* 0x000fc60008701270 */
[----:B------:R-:W-:Y:S01]  /*25c0*/  @P1 IMAD.MOV.U32 R56, RZ, RZ, R53 ;  /* 0x000000ffff381224 */ /* 0x000fe200078e0035 */
[----:B------:R-:W-:Y:S01]  /*25d0*/  PRMT R111, RZ, 0x7610, R111 ;  /* 0x00007610ff6f7816 */ /* 0x000fe2000000006f */
[----:B------:R-:W-:Y:S01]  /*25e0*/  @P1 IMAD.MOV.U32 R57, RZ, RZ, R54 ;  /* 0x000000ffff391224 */ /* 0x000fe200078e0036 */
[C---:B------:R-:W-:Y:S02]  /*25f0*/  LOP3.LUT R250, R236.reuse, 0x62, RZ, 0xfc, !PT ;  /* 0x00000062ecfa7812 */ /* 0x040fe400078efcff */
[----:B------:R-:W-:Y:S02]  /*2600*/  PLOP3.LUT P3, PT, PT, PT, UP1, 0x80, 0x8 ;  /* 0x000000000008781c */ /* 0x000fe40003f6f018 */
[----:B------:R-:W-:Y:S01]  /*2610*/  LOP3.LUT R246, R236, 0x6a, RZ, 0xfc, !PT ;  /* 0x0000006aecf67812 */ /* 0x000fe200078efcff */
[----:B------:R0:W2:Y:S01]  /*2620*/  @P1 LDG.E.U8 R111, desc[UR20][R56.64] ;  /* 0x00000014386f1981 */ /* 0x0000a2000c1e1100 */
[----:B------:R-:W-:Y:S02]  /*2630*/  PLOP3.LUT P4, PT, PT, PT, UP1, 0x80, 0x8 ;  /* 0x000000000008781c */ /* 0x000fe40003f8f018 */
[----:B------:R-:W-:-:S02]  /*2640*/  IADD3 R55, P5, PT, R60, R149, RZ ;  /* 0x000000953c377210 */ /* 0x000fc40007fbe0ff */
[----:B------:R-:W-:Y:S02]  /*2650*/  ISETP.LT.AND P3, PT, R250, UR16, P3 ;  /* 0x00000010fa007c0c */ /* 0x000fe40009f61270 */
[----:B------:R-:W-:Y:S02]  /*2660*/  ISETP.LT.AND P1, PT, R246, UR16, P4 ;  /* 0x00000010f6007c0c */ /* 0x000fe4000a721270 */
[----:B0-----:R-:W-:Y:S02]  /*2670*/  LEA.HI.X.SX32 R57, R60, R147, 0x1, P5 ;  /* 0x000000933c397211 */ /* 0x001fe400028f0eff */
[C---:B------:R-:W-:Y:S01]  /*2680*/  IADD3 R56, P4, PT, R62.reuse, R149, RZ ;  /* 0x000000953e387210 */ /* 0x040fe20007f9e0ff */
[----:B------:R-:W-:Y:S01]  /*2690*/  @P0 IMAD.MOV.U32 R60, RZ, RZ, R55 ;  /* 0x000000ffff3c0224 */ /* 0x000fe200078e0037 */
[----:B------:R-:W-:Y:S01]  /*26a0*/  PRMT R142, RZ, 0x7610, R142 ;  /* 0x00007610ff8e7816 */ /* 0x000fe2000000008e */
        /* <DEDUP_REMOVED lines=9> */
[----:B0-----:R-:W-:Y:S02]  /*2740*/  LEA.HI.X.SX32 R60, R64, R147, 0x1, P5 ;  /* 0x00000093403c7211 */ /* 0x001fe400028f0eff */
[C---:B------:R-:W-:Y:S02]  /*2750*/  LOP3.LUT R242, R236.reuse, 0x72, RZ, 0xfc, !PT ;  /* 0x00000072ecf27812 */ /* 0x040fe400078efcff */
[----:B------:R-:W-:Y:S01]  /*2760*/  PLOP3.LUT P0, PT, PT, PT, UP1, 0x80, 0x8 ;  /* 0x000000000008781c */ /* 0x000fe20003f0f018 */
[----:B-1----:R-:W-:Y:S02]  /*2770*/  @P1 IMAD.MOV.U32 R62, RZ, RZ, R58 ;  /* 0x000000ffff3e1224 */ /* 0x002fe400078e003a */
        /* <DEDUP_REMOVED lines=10> */
[----:B------:R-:W-:Y:S01]  /*2820*/  IADD3 R141, P5, PT, R121, R149, RZ ;  /* 0x00000095798d7210 */ /* 0x000fe20007fbe0ff */
[----:B------:R-:W-:Y:S01]  /*2830*/  @P1 IMAD.MOV.U32 R64, RZ, RZ, R61 ;  /* 0x000000ffff401224 */ /* 0x000fe200078e003d */
[----:B------:R-:W-:Y:S02]  /*2840*/  PRMT R139, RZ, 0x7610, R139 ;  /* 0x00007610ff8b7816 */ /* 0x000fe4000000008b */
[----:B------:R-:W-:Y:S01]  /*2850*/  ISETP.LT.AND P3, PT, R65, UR16, P3 ;  /* 0x0000001041007c0c */ /* 0x000fe20009f61270 */
[----:B------:R-:W-:Y:S01]  /*2860*/  @P1 IMAD.MOV.U32 R65, RZ, RZ, R62 ;  /* 0x000000ffff411224 */ /* 0x000fe200078e003e */
[----:B------:R-:W-:Y:S02]  /*2870*/  LOP3.LUT R67, R236, 0xc, RZ, 0xfc, !PT ;  /* 0x0000000cec437812 */ /* 0x000fe400078efcff */
[----:B------:R-:W-:-:S02]  /*2880*/  PLOP3.LUT P4, PT, PT, PT, UP1, 0x80, 0x8 ;  /* 0x000000000008781c */ /* 0x000fc40003f8f018 */
[----:B------:R-:W-:Y:S01]  /*2890*/  LEA.HI.X.SX32 R63, R121, R147, 0x1, P5 ;  /* 0x00000093793f7211 */ /* 0x000fe200028f0eff */
[----:B------:R0:W2:Y:S01]  /*28a0*/  @P1 LDG.E.U8 R139, desc[UR20][R64.64] ;  /* 0x00000014408b1981 */ /* 0x0000a2000c1e1100 */
[----:B------:R-:W-:Y:S01]  /*28b0*/  PRMT R140, RZ, 0x7610, R140 ;  /* 0x00007610ff8c7816 */ /* 0x000fe2000000008c */
[----:B------:R-:W-:Y:S01]  /*28c0*/  @P0 IMAD.MOV.U32 R66, RZ, RZ, R141 ;  /* 0x000000ffff420224 */ /* 0x000fe200078e008d */
[----:B------:R-:W-:Y:S01]  /*28d0*/  ISETP.LT.AND P1, PT, R67, UR16, P4 ;  /* 0x0000001043007c0c */ /* 0x000fe2000a721270 */
[----:B------:R-:W-:-:S05]  /*28e0*/  @P0 IMAD.MOV.U32 R67, RZ, RZ, R63 ;  /* 0x000000ffff430224 */ /* 0x000fca00078e003f */
[----:B------:R1:W2:Y:S01]  /*28f0*/  @P0 LDG.E.U8 R140, desc[UR20][R66.64] ;  /* 0x00000014428c0981 */ /* 0x0002a2000c1e1100 */
[-C--:B0-----:R-:W-:Y:S02]  /*2900*/  IADD3 R64, P4, PT, R76, R149.reuse, RZ ;  /* 0x000000954c407210 */ /* 0x081fe40007f9e0ff */
[----:B------:R-:W-:Y:S02]  /*2910*/  IADD3 R65, P0, PT, R68, R149, RZ ;  /* 0x0000009544417210 */ /* 0x000fe40007f1e0ff */
[----:B------:R-:W-:Y:S02]  /*2920*/  PRMT R115, RZ, 0x7610, R115 ;  /* 0x00007610ff737816 */ /* 0x000fe40000000073 */
[-C--:B-1----:R-:W-:Y:S02]  /*2930*/  LEA.HI.X.SX32 R66, R76, R147.reuse, 0x1, P4 ;  /* 0x000000934c427211 */ /* 0x082fe400020f0eff */
[----:B------:R-:W-:Y:S01]  /*2940*/  LEA.HI.X.SX32 R67, R68, R147, 0x1, P0 ;  /* 0x0000009344437211 */ /* 0x000fe200000f0eff */
[----:B------:R-:W-:-:S02]  /*2950*/  @P3 IMAD.MOV.U32 R68, RZ, RZ, R64 ;  /* 0x000000ffff443224 */ /* 0x000fc400078e0040 */
[----:B------:R-:W-:Y:S01]  /*2960*/  @P3 IMAD.MOV.U32 R69, RZ, RZ, R66 ;  /* 0x000000ffff453224 */ /* 0x000fe200078e0042 */
[----:B------:R-:W-:-:S04]  /*2970*/  PRMT R136, RZ, 0x7610, R136 ;  /* 0x00007610ff887816 */ /* 0x000fc80000000088 */
[----:B------:R0:W2:Y:S01]  /*2980*/  @P3 LDG.E.U8 R115, desc[UR20][R68.64] ;  /* 0x0000001444733981 */ /* 0x0000a2000c1e1100 */
        /* <DEDUP_REMOVED lines=8> */
[----:B------:R-:W-:Y:S02]  /*2a10*/  PRMT R134, RZ, 0x7610, R134 ;  /* 0x00007610ff867816 */ /* 0x000fe40000000086 */
[----:B------:R-:W-:Y:S02]  /*2a20*/  ISETP.LT.AND P0, PT, R75, UR16, P0 ;  /* 0x000000104b007c0c */ /* 0x000fe40008701270 */
[----:B0-----:R-:W-:Y:S02]  /*2a30*/  IADD3 R68, P4, PT, R70, R149, RZ ;  /* 0x0000009546447210 */ /* 0x001fe40007f9e0ff */
[----:B------:R-:W-:-:S02]  /*2a40*/  LOP3.LUT R73, R236, 0x24, RZ, 0xfc, !PT ;  /* 0x00000024ec497812 */ /* 0x000fc400078efcff */
[----:B------:R-:W-:Y:S02]  /*2a50*/  PLOP3.LUT P3, PT, PT, PT, UP1, 0x80, 0x8 ;  /* 0x000000000008781c */ /* 0x000fe40003f6f018 */
[----:B------:R-:W-:Y:S02]  /*2a60*/  LEA.HI.X.SX32 R69, R70, R147, 0x1, P4 ;  /* 0x0000009346457211 */ /* 0x000fe400020f0eff */
[----:B------:R-:W-:Y:S02]  /*2a70*/  IADD3 R70, P5, PT, R72, R149, RZ ;  /* 0x0000009548467210 */ /* 0x000fe40007fbe0ff */
[----:B------:R-:W-:Y:S01]  /*2a80*/  LOP3.LUT R71, R236, 0x2c, RZ, 0xfc, !PT ;  /* 0x0000002cec477812 */ /* 0x000fe200078efcff */
[----:B------:R-:W2:Y:S01]  /*2a90*/  @P1 LDG.E.U8 R134, desc[UR20][R68.64] ;  /* 0x0000001444861981 */ /* 0x000ea2000c1e1100 */
[----:B------:R-:W-:Y:S02]  /*2aa0*/  PLOP3.LUT P4, PT, PT, PT, UP1, 0x80, 0x8 ;  /* 0x000000000008781c */ /* 0x000fe40003f8f018 */
[----:B------:R-:W-:-:S02]  /*2ab0*/  ISETP.LT.AND P3, PT, R73, UR16, P3 ;  /* 0x0000001049007c0c */ /* 0x000fc40009f61270 */
[----:B------:R-:W-:Y:S02]  /*2ac0*/  LEA.HI.X.SX32 R72, R72, R147, 0x1, P5 ;  /* 0x0000009348487211 */ /* 0x000fe400028f0eff */
[----:B------:R-:W-:Y:S02]  /*2ad0*/  ISETP.LT.AND P1, PT, R71, UR16, P4 ;  /* 0x0000001047007c0c */ /* 0x000fe4000a721270 */
[C---:B------:R-:W-:Y:S01]  /*2ae0*/  IADD3 R71, P4, PT, R74.reuse, R149, RZ ;  /* 0x000000954a477210 */ /* 0x040fe20007f9e0ff */
[----:B------:R-:W-:Y:S01]  /*2af0*/  @P0 IMAD.MOV.U32 R76, RZ, RZ, R70 ;  /* 0x000000ffff4c0224 */ /* 0x000fe200078e0046 */
[----:B------:R-:W-:Y:S01]  /*2b00*/  PRMT R135, RZ, 0x7610, R135 ;  /* 0x00007610ff877816 */ /* 0x000fe20000000087 */
[----:B------:R-:W-:Y:S01]  /*2b10*/  @P0 IMAD.MOV.U32 R77, RZ, RZ, R72 ;  /* 0x000000ffff4d0224 */ /* 0x000fe200078e0048 */
[----:B------:R-:W-:Y:S02]  /*2b20*/  LEA.HI.X.SX32 R74, R74, R147, 0x1, P4 ;  /* 0x000000934a4a7211 */ /* 0x000fe400020f0eff */
[----:B------:R-:W-:-:S02]  /*2b30*/  IADD3 R73, P5, PT, R80, R149, RZ ;  /* 0x0000009550497210 */ /* 0x000fc40007fbe0ff */
[----:B------:R-:W-:Y:S01]  /*2b40*/  PRMT R117, RZ, 0x7610, R117 ;  /* 0x00007610ff757816 */ /* 0x000fe20000000075 */
[----:B------:R0:W2:Y:S01]  /*2b50*/  @P0 LDG.E.U8 R135, desc[UR20][R76.64] ;  /* 0x000000144c870981 */ /* 0x0000a2000c1e1100 */
[----:B------:R-:W-:Y:S02]  /*2b60*/  LEA.HI.X.SX32 R75, R80, R147, 0x1, P5 ;  /* 0x00000093504b7211 */ /* 0x000fe400028f0eff */
[----:B------:R-:W-:Y:S01]  /*2b70*/  PRMT R119, RZ, 0x7610, R119 ;  /* 0x00007610ff777816 */ /* 0x000fe20000000077 */
[----:B0-----:R-:W-:Y:S02]  /*2b80*/  @P3 IMAD.MOV.U32 R76, RZ, RZ, R71 ;  /* 0x000000ffff4c3224 */ /* 0x001fe400078e0047 */
[----:B------:R-:W-:Y:S01]  /*2b90*/  @P3 IMAD.MOV.U32 R77, RZ, RZ, R74 ;  /* 0x000000ffff4d3224 */ /* 0x000fe200078e004a */
[----:B------:R-:W-:-:S04]  /*2ba0*/  LOP3.LUT R82, R236, 0x34, RZ, 0xfc, !PT ;  /* 0x00000034ec527812 */ /* 0x000fc800078efcff */
[----:B------:R0:W2:Y:S01]  /*2bb0*/  @P3 LDG.E.U8 R117, desc[UR20][R76.64] ;  /* 0x000000144c753981 */ /* 0x0000a2000c1e1100 */
[----:B------:R-:W-:Y:S01]  /*2bc0*/  PLOP3.LUT P0, PT, PT, PT, UP1, 0x80, 0x8 ;  /* 0x000000000008781c */ /* 0x000fe20003f0f018 */
[----:B0-----:R-:W-:Y:S02]  /*2bd0*/  @P1 IMAD.MOV.U32 R76, RZ, RZ, R73 ;  /* 0x000000ffff4c1224 */ /* 0x001fe400078e0049 */
[----:B------:R-:W-:Y:S01]  /*2be0*/  @P1 IMAD.MOV.U32 R77, RZ, RZ, R75 ;  /* 0x000000ffff4d1224 */ /* 0x000fe200078e004b */
[----:B------:R-:W-:-:S04]  /*2bf0*/  LOP3.LUT R81, R236, 0x3c, RZ, 0xfc, !PT ;  /* 0x0000003cec517812 */ /* 0x000fc800078efcff */
[----:B------:R0:W2:Y:S01]  /*2c00*/  @P1 LDG.E.U8 R119, desc[UR20][R76.64] ;  /* 0x000000144c771981 */ /* 0x0000a2000c1e1100 */
[----:B------:R-:W-:Y:S02]  /*2c10*/  ISETP.LT.AND P1, PT, R82, UR16, P0 ;  /* 0x0000001052007c0c */ /* 0x000fe40008721270 */
[----:B------:R-:W-:Y:S02]  /*2c20*/  PLOP3.LUT P3, PT, PT, PT, UP1, 0x80, 0x8 ;  /* 0x000000000008781c */ /* 0x000fe40003f6f018 */
[----:B------:R-:W-:Y:S02]  /*2c30*/  LOP3.LUT R80, R236, 0x44, RZ, 0xfc, !PT ;  /* 0x00000044ec507812 */ /* 0x000fe400078efcff */
[----:B------:R-:W-:Y:S02]  /*2c40*/  ISETP.LT.AND P0, PT, R81, UR16, P3 ;  /* 0x0000001051007c0c */ /* 0x000fe40009f01270 */
[----:B0-----:R-:W-:Y:S02]  /*2c50*/  IADD3 R76, P4, PT, R78, R149, RZ ;  /* 0x000000954e4c7210 */ /* 0x001fe40007f9e0ff */
[----:B------:R-:W-:-:S02]  /*2c60*/  PLOP3.LUT P3, PT, PT, PT, UP1, 0x80, 0x8 ;  /* 0x000000000008781c */ /* 0x000fc40003f6f018 */
[----:B------:R-:W-:Y:S02]  /*2c70*/  LEA.HI.X.SX32 R78, R78, R147, 0x1, P4 ;  /* 0x000000934e4e7211 */ /* 0x000fe400020f0eff */
[----:B------:R-:W-:Y:S02]  /*2c80*/  IADD3 R77, P5, PT, R79, R149, RZ ;  /* 0x000000954f4d7210 */ /* 0x000fe40007fbe0ff */
[----:B------:R-:W-:Y:S01]  /*2c90*/  PRMT R138, RZ, 0x7610, R138 ;  /* 0x00007610ff8a7816 */ /* 0x000fe2000000008a */
[----:B------:R-:W-:Y:S01]  /*2ca0*/  @P1 IMAD.MOV.U32 R81, RZ, RZ, R78 ;  /* 0x000000ffff511224 */ /* 0x000fe200078e004e */
[----:B------:R-:W-:Y:S01]  /*2cb0*/  ISETP.LT.AND P3, PT, R80, UR16, P3 ;  /* 0x0000001050007c0c */ /* 0x000fe20009f61270 */
[----:B------:R-:W-:Y:S01]  /*2cc0*/  @P1 IMAD.MOV.U32 R80, RZ, RZ, R76 ;  /* 0x000000ffff501224 */ /* 0x000fe200078e004c */
[----:B------:R-:W-:Y:S02]  /*2cd0*/  LOP3.LUT R82, R236, 0x4c, RZ, 0xfc, !PT ;  /* 0x0000004cec527812 */ /* 0x000fe400078efcff */
[----:B------:R-:W-:-:S02]  /*2ce0*/  PLOP3.LUT P4, PT, PT, PT, UP1, 0x80, 0x8 ;  /* 0x000000000008781c */ /* 0x000fc40003f8f018 */
[----:B------:R-:W-:Y:S01]  /*2cf0*/  LEA.HI.X.SX32 R79, R79, R147, 0x1, P5 ;  /* 0x000000934f4f7211 */ /* 0x000fe200028f0eff */
[----:B------:R0:W2:Y:S01]  /*2d00*/  @P1 LDG.E.U8 R138, desc[UR20][R80.64] ;  /* 0x00000014508a1981 */ /* 0x0000a2000c1e1100 */
[----:B------:R-:W-:Y:S02]  /*2d10*/  PRMT R137, RZ, 0x7610, R137 ;  /* 0x00007610ff897816 */ /* 0x000fe40000000089 */
[----:B------:R-:W-:Y:S01]  /*2d20*/  ISETP.LT.AND P1, PT, R82, UR16, P4 ;  /* 0x0000001052007c0c */ /* 0x000fe2000a721270 */
[----:B------:R-:W-:Y:S02]  /*2d30*/  @P0 IMAD.MOV.U32 R82, RZ, RZ, R77 ;  /* 0x000000ffff520224 */ /* 0x000fe400078e004d */
[----:B------:R-:W-:Y:S01]  /*2d40*/  @P0 IMAD.MOV.U32 R83, RZ, RZ, R79 ;  /* 0x000000ffff530224 */ /* 0x000fe200078e004f */
[----:B0-----:R-:W-:-:S04]  /*2d50*/  IADD3 R80, P4, PT, R85, R149, RZ ;  /* 0x0000009555507210 */ /* 0x001fc80007f9e0ff */
[----:B------:R0:W2:Y:S01]  /*2d60*/  @P0 LDG.E.U8 R137, desc[UR20][R82.64] ;  /* 0x0000001452890981 */ /* 0x0000a2000c1e1100 */
[C---:B------:R-:W-:Y:S02]  /*2d70*/  IADD3 R81, P5, PT, R84.reuse, R149, RZ ;  /* 0x0000009554517210 */ /* 0x040fe40007fbe0ff */
[----:B------:R-:W-:Y:S02]  /*2d80*/  PRMT R123, RZ, 0x7610, R123 ;  /* 0x00007610ff7b7816 */ /* 0x000fe4000000007b */
[-C--:B0-----:R-:W-:Y:S02]  /*2d90*/  LEA.HI.X.SX32 R82, R85, R147.reuse, 0x1, P4 ;  /* 0x0000009355527211 */ /* 0x081fe400020f0eff */
[----:B------:R-:W-:Y:S01]  /*2da0*/  LEA.HI.X.SX32 R83, R84, R147, 0x1, P5 ;  /* 0x0000009354537211 */ /* 0x000fe200028f0eff */
[----:B------:R-:W-:Y:S02]  /*2db0*/  @P3 IMAD.MOV.U32 R84, RZ, RZ, R80 ;  /* 0x000000ffff543224 */ /* 0x000fe400078e0050 */
[----:B------:R-:W-:Y:S01]  /*2dc0*/  @P3 IMAD.MOV.U32 R85, RZ, RZ, R82 ;  /* 0x000000ffff553224 */ /* 0x000fe200078e0052 */
[----:B------:R-:W-:-:S02]  /*2dd0*/  LOP3.LUT R87, R236, 0x54, RZ, 0xfc, !PT ;  /* 0x00000054ec577812 */ /* 0x000fc400078efcff */
[----:B------:R-:W-:Y:S02]  /*2de0*/  PLOP3.LUT P0, PT, PT, PT, UP1, 0x80, 0x8 ;  /* 0x000000000008781c */ /* 0x000fe40003f0f018 */
[----:B------:R-:W-:Y:S01]  /*2df0*/  PRMT R132, RZ, 0x7610, R132 ;  /* 0x00007610ff847816 */ /* 0x000fe20000000084 */
[----:B------:R0:W2:Y:S01]  /*2e00*/  @P3 LDG.E.U8 R123, desc[UR20][R84.64] ;  /* 0x00000014547b3981 */ /* 0x0000a2000c1e1100 */
[----:B------:R-:W-:Y:S01]  /*2e10*/  ISETP.LT.AND P0, PT, R87, UR16, P0 ;  /* 0x0000001057007c0c */ /* 0x000fe20008701270 */
[----:B0-----:R-:W-:Y:S02]  /*2e20*/  @P1 IMAD.MOV.U32 R84, RZ, RZ, R81 ;  /* 0x000000ffff541224 */ /* 0x001fe400078e0051 */
[----:B------:R-:W-:Y:S01]  /*2e30*/  @P1 IMAD.MOV.U32 R85, RZ, RZ, R83 ;  /* 0x000000ffff551224 */ /* 0x000fe200078e0053 */
[----:B------:R-:W-:-:S04]  /*2e40*/  PRMT R133, RZ, 0x7610, R133 ;  /* 0x00007610ff857816 */ /* 0x000fc80000000085 */
[----:B------:R0:W2:Y:S01]  /*2e50*/  @P1 LDG.E.U8 R132, desc[UR20][R84.64] ;  /* 0x0000001454841981 */ /* 0x0000a2000c1e1100 */
[----:B------:R-:W-:Y:S02]  /*2e60*/  LOP3.LUT R87, R236, 0x5c, RZ, 0xfc, !PT ;  /* 0x0000005cec577812 */ /* 0x000fe400078efcff */
[----:B------:R-:W-:Y:S02]  /*2e70*/  PLOP3.LUT P1, PT, PT, PT, UP1, 0x80, 0x8 ;  /* 0x000000000008781c */ /* 0x000fe40003f2f018 */
[----:B0-----:R-:W-:Y:S02]  /*2e80*/  IADD3 R84, P3, PT, R86, R149, RZ ;  /* 0x0000009556547210 */ /* 0x001fe40007f7e0ff */
[----:B------:R-:W-:Y:S02]  /*2e90*/  LOP3.LUT R249, R236, 0x64, RZ, 0xfc, !PT ;  /* 0x00000064ecf97812 */ /* 0x000fe400078efcff */
[----:B------:R-:W-:Y:S02]  /*2ea0*/  LEA.HI.X.SX32 R85, R86, R147, 0x1, P3 ;  /* 0x0000009356557211 */ /* 0x000fe400018f0eff */
[----:B------:R-:W-:-:S02]  /*2eb0*/  PLOP3.LUT P3, PT, PT, PT, UP1, 0x80, 0x8 ;  /* 0x000000000008781c */ /* 0x000fc40003f6f018 */
[----:B------:R-:W-:Y:S01]  /*2ec0*/  LOP3.LUT R245, R236, 0x6c, RZ, 0xfc, !PT ;  /* 0x0000006cecf57812 */ /* 0x000fe200078efcff */
[----:B------:R-:W2:Y:S01]  /*2ed0*/  @P0 LDG.E.U8 R133, desc[UR20][R84.64] ;  /* 0x0000001454850981 */ /* 0x000ea2000c1e1100 */
[----:B------:R-:W-:Y:S02]  /*2ee0*/  PLOP3.LUT P4, PT, PT, PT, UP1, 0x80, 0x8 ;  /* 0x000000000008781c */ /* 0x000fe40003f8f018 */
[----:B------:R-:W-:Y:S02]  /*2ef0*/  ISETP.LT.AND P1, PT, R87, UR16, P1 ;  /* 0x0000001057007c0c */ /* 0x000fe40008f21270 */
[----:B------:R-:W-:Y:S02]  /*2f00*/  ISETP.LT.AND P0, PT, R249, UR16, P3 ;  /* 0x00000010f9007c0c */ /* 0x000fe40009f01270 */
[----:B------:R-:W-:Y:S02]  /*2f10*/  ISETP.LT.AND P3, PT, R245, UR16, P4 ;  /* 0x00000010f5007c0c */ /* 0x000fe4000a761270 */
[----:B------:R-:W-:-:S02]  /*2f20*/  IADD3 R86, P4, PT, R89, R149, RZ ;  /* 0x0000009559567210 */ /* 0x000fc40007f9e0ff */
[C-C-:B------:R-:W-:Y:S02]  /*2f30*/  LOP3.LUT R190, R92.reuse, 0x14, R236.reuse, 0xfe, !PT ;  /* 0x000000145cbe7812 */ /* 0x140fe400078efeec */
[----:B------:R-:W-:Y:S02]  /*2f40*/  LEA.HI.X.SX32 R89, R89, R147, 0x1, P4 ;  /* 0x0000009359597211 */ /* 0x000fe400020f0eff */
[----:B------:R-:W-:Y:S02]  /*2f50*/  LOP3.LUT R185, R92, 0x1e, R236, 0xfe, !PT ;  /* 0x0000001e5cb97812 */ /* 0x000fe400078efeec */
[----:B------:R-:W-:Y:S01]  /*2f60*/  IADD3 R87, P5, PT, R90, R149, RZ ;  /* 0x000000955a577210 */ /* 0x000fe20007fbe0ff */
[----:B------:R-:W-:Y:S01]  /*2f70*/  @P1 IMAD.MOV.U32 R176, RZ, RZ, R86 ;  /* 0x000000ffffb01224 */ /* 0x000fe200078e0056 */
[----:B------:R-:W-:Y:S01]  /*2f80*/  PRMT R131, RZ, 0x7610, R131 ;  /* 0x00007610ff837816 */ /* 0x000fe20000000083 */
[----:B------:R-:W-:Y:S01]  /*2f90*/  @P1 IMAD.MOV.U32 R177, RZ, RZ, R89 ;  /* 0x000000ffffb11224 */ /* 0x000fe200078e0059 */
[----:B------:R-:W-:-:S02]  /*2fa0*/  IABS R178, R190 ;  /* 0x000000be00b27213 */ /* 0x000fc40000000000 */
[----:B------:R-:W-:Y:S02]  /*2fb0*/  IABS R182, R185 ;  /* 0x000000b900b67213 */ /* 0x000fe40000000000 */
[----:B------:R-:W-:Y:S01]  /*2fc0*/  LEA.HI.X.SX32 R90, R90, R147, 0x1, P5 ;  /* 0x000000935a5a7211 */ /* 0x000fe200028f0eff */
[----:B------:R-:W-:Y:S01]  /*2fd0*/  IMAD.HI.U32 R94, R127, R178, RZ ;  /* 0x000000b27f5e7227 */ /* 0x000fe200078e00ff */
[----:B------:R-:W-:Y:S01]  /*2fe0*/  IADD3 R88, P6, PT, R91, R149, RZ ;  /* 0x000000955b587210 */ /* 0x000fe20007fde0ff */
[----:B------:R0:W4:Y:S01]  /*2ff0*/  @P1 LDG.E.U8 R131, desc[UR20][R176.64] ;  /* 0x00000014b0831981 */ /* 0x000122000c1e1100 */
[----:B------:R-:W-:Y:S01]  /*3000*/  PRMT R125, RZ, 0x7610, R125 ;  /* 0x00007610ff7d7816 */ /* 0x000fe2000000007d */
[----:B------:R-:W-:Y:S01]  /*3010*/  IMAD.HI.U32 R143, R127, R182, RZ ;  /* 0x000000b67f8f7227 */ /* 0x000fe200078e00ff */
[----:B------:R-:W-:-:S03]  /*3020*/  LEA.HI.X.SX32 R91, R91, R147, 0x1, P6 ;  /* 0x000000935b5b7211 */ /* 0x000fc600030f0eff */
[----:B------:R-:W-:Y:S02]  /*3030*/  IMAD.MOV R94, RZ, RZ, -R94 ;  /* 0x000000ffff5e7224 */ /* 0x000fe400078e0a5e */
[----:B0-----:R-:W-:Y:S02]  /*3040*/  @P0 IMAD.MOV.U32 R176, RZ, RZ, R87 ;  /* 0x000000ffffb00224 */ /* 0x001fe400078e0057 */
[----:B------:R-:W-:Y:S02]  /*3050*/  @P0 IMAD.MOV.U32 R177, RZ, RZ, R90 ;  /* 0x000000ffffb10224 */ /* 0x000fe400078e005a */
[----:B------:R-:W-:Y:S01]  /*3060*/  IMAD.MOV R143, RZ, RZ, -R143 ;  /* 0x000000ffff8f7224 */ /* 0x000fe200078e0a8f */
[----:B------:R-:W-:Y:S01]  /*3070*/  PRMT R126, RZ, 0x7610, R126 ;  /* 0x00007610ff7e7816 */ /* 0x000fe2000000007e */
[C---:B------:R-:W-:Y:S01]  /*3080*/  IMAD R179, R171.reuse, R94, R178 ;  /* 0x0000005eabb37224 */ /* 0x040fe200078e02b2 */
[----:B------:R0:W5:Y:S01]  /*3090*/  @P0 LDG.E.U8 R125, desc[UR20][R176.64] ;  /* 0x00000014b07d0981 */ /* 0x000162000c1e1100 */
[----:B------:R-:W-:Y:S01]  /*30a0*/  IMAD R178, R171, R143, R182 ;  /* 0x0000008fabb27224 */ /* 0x000fe200078e02b6 */
[----:B------:R-:W-:Y:S01]  /*30b0*/  LOP3.LUT R188, R92, 0x16, R236, 0xfe, !PT ;  /* 0x000000165cbc7812 */ /* 0x000fe200078efeec */
[----:B0-----:R-:W-:-:S02]  /*30c0*/  @P3 IMAD.MOV.U32 R176, RZ, RZ, R88 ;  /* 0x000000ffffb03224 */ /* 0x001fc400078e0058 */
[----:B------:R-:W-:Y:S01]  /*30d0*/  @P3 IMAD.MOV.U32 R177, RZ, RZ, R91 ;  /* 0x000000ffffb13224 */ /* 0x000fe200078e005b */
[----:B------:R-:W-:-:S04]  /*30e0*/  ISETP.GT.U32.AND P5, PT, R171, R178, PT ;  /* 0x000000b2ab00720c */ /* 0x000fc80003fa4070 */
[----:B------:R0:W5:Y:S01]  /*30f0*/  @P3 LDG.E.U8 R126, desc[UR20][R176.64] ;  /* 0x00000014b07e3981 */ /* 0x000162000c1e1100 */
[C---:B------:R-:W-:Y:S02]  /*3100*/  ISETP.GT.U32.AND P3, PT, R171.reuse, R169, PT ;  /* 0x000000a9ab00720c */ /* 0x040fe40003f64070 */
[----:B------:R-:W-:Y:S02]  /*3110*/  IABS R180, R188 ;  /* 0x000000bc00b47213 */ /* 0x000fe40000000000 */
[----:B------:R-:W-:-:S03]  /*3120*/  ISETP.GT.U32.AND P1, PT, R171, R170, PT ;  /* 0x000000aaab00720c */ /* 0x000fc60003f24070 */
[----:B------:R-:W-:Y:S01]  /*3130*/  IMAD.HI.U32 R128, R127, R180, RZ ;  /* 0x000000b47f807227 */ /* 0x000fe200078e00ff */
[C---:B------:R-:W-:Y:S02]  /*3140*/  ISETP.GT.U32.AND P4, PT, R171.reuse, R167, PT ;  /* 0x000000a7ab00720c */ /* 0x040fe40003f84070 */
[C---:B------:R-:W-:Y:S01]  /*3150*/  ISETP.GT.U32.AND P0, PT, R171.reuse, R168, PT ;  /* 0x000000a8ab00720c */ /* 0x040fe20003f04070 */
[----:B------:R-:W-:Y:S01]  /*3160*/  IMAD.MOV R128, RZ, RZ, -R128 ;  /* 0x000000ffff807224 */ /* 0x000fe200078e0a80 */
[----:B------:R-:W-:Y:S01]  /*3170*/  LOP3.LUT R187, R92, 0x18, R236, 0xfe, !PT ;  /* 0x000000185cbb7812 */ /* 0x000fe200078efeec */
[--C-:B------:R-:W-:Y:S01]  /*3180*/  @!P5 IMAD.IADD R178, R178, 0x1, -R171.reuse ;  /* 0x00000001b2b2d824 */ /* 0x100fe200078e0aab */
[----:B------:R-:W-:Y:S01]  /*3190*/  ISETP.GT.U32.AND P5, PT, R171, R166, PT ;  /* 0x000000a6ab00720c */ /* 0x000fe20003fa4070 */
[--C-:B------:R-:W-:Y:S01]  /*31a0*/  @!P3 IMAD.IADD R169, R169, 0x1, -R171.reuse ;  /* 0x00000001a9a9b824 */ /* 0x100fe200078e0aab */
[C---:B------:R-:W-:Y:S01]  /*31b0*/  ISETP.GT.U32.AND P3, PT, R171.reuse, R164, PT ;  /* 0x000000a4ab00720c */ /* 0x040fe20003f64070 */
[----:B------:R-:W-:Y:S01]  /*31c0*/  IMAD R94, R171, R128, R180 ;  /* 0x00000080ab5e7224 */ /* 0x000fe200078e02b4 */
[----:B------:R-:W-:Y:S01]  /*31d0*/  IABS R180, R187 ;  /* 0x000000bb00b47213 */ /* 0x000fe20000000000 */
[----:B------:R-:W-:Y:S01]  /*31e0*/  @!P1 IMAD.IADD R170, R170, 0x1, -R171 ;  /* 0x00000001aaaa9824 */ /* 0x000fe200078e0aab */
[----:B------:R-:W-:-:S02]  /*31f0*/  LOP3.LUT R186, R92, 0x1a, R236, 0xfe, !PT ;  /* 0x0000001a5cba7812 */ /* 0x000fc400078efeec */
[----:B------:R-:W-:Y:S02]  /*3200*/  LOP3.LUT R184, R92, 0x1c, R236, 0xfe, !PT ;  /* 0x0000001c5cb87812 */ /* 0x000fe400078efeec */
[----:B------:R-:W-:Y:S01]  /*3210*/  ISETP.GT.U32.AND P1, PT, R171, R165, PT ;  /* 0x000000a5ab00720c */ /* 0x000fe20003f24070 */
[----:B------:R-:W-:Y:S01]  /*3220*/  IMAD.HI.U32 R92, R127, R180, RZ ;  /* 0x000000b47f5c7227 */ /* 0x000fe200078e00ff */
[----:B0-----:R-:W-:Y:S02]  /*3230*/  IABS R176, R186 ;  /* 0x000000ba00b07213 */ /* 0x001fe40000000000 */
[----:B------:R-:W-:Y:S01]  /*3240*/  IABS R182, R184 ;  /* 0x000000b800b67213 */ /* 0x000fe20000000000 */
[--C-:B------:R-:W-:Y:S01]  /*3250*/  @!P4 IMAD.IADD R167, R167, 0x1, -R171.reuse ;  /* 0x00000001a7a7c824 */ /* 0x100fe200078e0aab */
[C---:B------:R-:W-:Y:S01]  /*3260*/  ISETP.GT.U32.AND P4, PT, R171.reuse, R162, PT ;  /* 0x000000a2ab00720c */ /* 0x040fe20003f84070 */
[----:B------:R-:W-:Y:S01]  /*3270*/  @!P0 IMAD.IADD R168, R168, 0x1, -R171 ;  /* 0x00000001a8a88824 */ /* 0x000fe200078e0aab */
[----:B------:R-:W-:Y:S01]  /*3280*/  ISETP.GT.U32.AND P0, PT, R171, R163, PT ;  /* 0x000000a3ab00720c */ /* 0x000fe20003f04070 */
[----:B------:R-:W-:-:S02]  /*3290*/  IMAD.MOV R128, RZ, RZ, -R92 ;  /* 0x000000ffff807224 */ /* 0x000fc400078e0a5c */
[--C-:B------:R-:W-:Y:S01]  /*32a0*/  @!P5 IMAD.IADD R166, R166, 0x1, -R171.reuse ;  /* 0x00000001a6a6d824 */ /* 0x100fe200078e0aab */
[C---:B------:R-:W-:Y:S01]  /*32b0*/  ISETP.GT.U32.AND P5, PT, R171.reuse, R161, PT ;  /* 0x000000a1ab00720c */ /* 0x040fe20003fa4070 */
[----:B------:R-:W-:Y:S01]  /*32c0*/  @!P3 IMAD.IADD R164, R164, 0x1, -R171 ;  /* 0x00000001a4a4b824 */ /* 0x000fe200078e0aab */
[----:B------:R-:W-:Y:S01]  /*32d0*/  ISETP.GT.U32.AND P3, PT, R171, R94, PT ;  /* 0x0000005eab00720c */ /* 0x000fe20003f64070 */
[----:B------:R-:W-:-:S04]  /*32e0*/  IMAD.HI.U32 R92, R127, R176, RZ ;  /* 0x000000b07f5c7227 */ /* 0x000fc800078e00ff */
[----:B------:R-:W-:-:S04]  /*32f0*/  IMAD.HI.U32 R127, R127, R182, RZ ;  /* 0x000000b67f7f7227 */ /* 0x000fc800078e00ff */
[----:B------:R-:W-:Y:S02]  /*3300*/  IMAD.MOV R127, RZ, RZ, -R127 ;  /* 0x000000ffff7f7224 */ /* 0x000fe400078e0a7f */
[--C-:B------:R-:W-:Y:S01]  /*3310*/  @!P1 IMAD.IADD R165, R165, 0x1, -R171.reuse ;  /* 0x00000001a5a59824 */ /* 0x100fe200078e0aab */
[C---:B------:R-:W-:Y:S01]  /*3320*/  ISETP.GT.U32.AND P1, PT, R171.reuse, R179, PT ;  /* 0x000000b3ab00720c */ /* 0x040fe20003f24070 */
[C---:B------:R-:W-:Y:S02]  /*3330*/  IMAD R180, R171.reuse, R128, R180 ;  /* 0x00000080abb47224 */ /* 0x040fe400078e02b4 */
[C---:B------:R-:W-:Y:S02]  /*3340*/  IMAD R182, R171.reuse, R127, R182 ;  /* 0x0000007fabb67224 */ /* 0x040fe400078e02b6 */
[--C-:B------:R-:W-:Y:S01]  /*3350*/  @!P4 IMAD.IADD R162, R162, 0x1, -R171.reuse ;  /* 0x00000001a2a2c824 */ /* 0x100fe200078e0aab */
[----:B------:R-:W-:Y:S01]  /*3360*/  ISETP.GT.U32.AND P4, PT, R171, R180, PT ;  /* 0x000000b4ab00720c */ /* 0x000fe20003f84070 */
[--C-:B------:R-:W-:Y:S01]  /*3370*/  @!P0 IMAD.IADD R163, R163, 0x1, -R171.reuse ;  /* 0x00000001a3a38824 */ /* 0x100fe200078e0aab */
[----:B------:R-:W-:Y:S01]  /*3380*/  PLOP3.LUT P0, PT, PT, PT, UP1, 0x80, 0x8 ;  /* 0x000000000008781c */ /* 0x000fe20003f0f018 */
[--C-:B------:R-:W-:Y:S01]  /*3390*/  @!P5 IMAD.IADD R161, R161, 0x1, -R171.reuse ;  /* 0x00000001a1a1d824 */ /* 0x100fe200078e0aab */
[----:B------:R-:W-:Y:S01]  /*33a0*/  LOP3.LUT R241, R236, 0x74, RZ, 0xfc, !PT ;  /* 0x00000074ecf17812 */ /* 0x000fe200078efcff */
[----:B------:R-:W-:Y:S01]  /*33b0*/  @!P3 IMAD.IADD R94, R94, 0x1, -R171 ;  /* 0x000000015e5eb824 */ /* 0x000fe200078e0aab */
[C---:B------:R-:W-:Y:S01]  /*33c0*/  ISETP.GT.U32.AND P3, PT, R171.reuse, R182, PT ;  /* 0x000000b6ab00720c */ /* 0x040fe20003f64070 */
[----:B------:R-:W-:Y:S01]  /*33d0*/  IMAD.MOV R92, RZ, RZ, -R92 ;  /* 0x000000ffff5c7224 */ /* 0x000fe200078e0a5c */
[----:B------:R-:W-:-:S02]  /*33e0*/  ISETP.GT.U32.AND P5, PT, R171, R178, PT ;  /* 0x000000b2ab00720c */ /* 0x000fc40003fa4070 */
[----:B------:R-:W-:Y:S01]  /*33f0*/  ISETP.LT.AND P0, PT, R241, UR16, P0 ;  /* 0x00000010f1007c0c */ /* 0x000fe20008701270 */
[----:B------:R-:W-:Y:S02]  /*3400*/  IMAD R181, R171, R92, R176 ;  /* 0x0000005cabb57224 */ /* 0x000fe400078e02b0 */
[--C-:B------:R-:W-:Y:S01]  /*3410*/  @!P1 IMAD.IADD R179, R179, 0x1, -R171.reuse ;  /* 0x00000001b3b39824 */ /* 0x100fe200078e0aab */
[----:B------:R-:W-:Y:S01]  /*3420*/  IADD3 R92, P1, PT, R93, R149, RZ ;  /* 0x000000955d5c7210 */ /* 0x000fe20007f3e0ff */
[----:B------:R-:W-:Y:S01]  /*3430*/  @!P4 IMAD.IADD R180, R180, 0x1, -R171 ;  /* 0x00000001b4b4c824 */ /* 0x000fe200078e0aab */
[----:B------:R-:W-:Y:S02]  /*3440*/  PRMT R127, RZ, 0x7610, R127 ;  /* 0x00007610ff7f7816 */ /* 0x000fe4000000007f */
[----:B------:R-:W-:Y:S02]  /*3450*/  ISETP.GT.U32.AND P6, PT, R171, R181, PT ;  /* 0x000000b5ab00720c */ /* 0x000fe40003fc4070 */
[----:B------:R-:W-:-:S02]  /*3460*/  LEA.HI.X.SX32 R93, R93, R147, 0x1, P1 ;  /* 0x000000935d5d7211 */ /* 0x000fc400008f0eff */
[C---:B------:R-:W-:Y:S01]  /*3470*/  ISETP.GT.U32.AND P4, PT, R171.reuse, R167, PT ;  /* 0x000000a7ab00720c */ /* 0x040fe20003f84070 */
[--C-:B------:R-:W-:Y:S01]  /*3480*/  @!P3 IMAD.IADD R182, R182, 0x1, -R171.reuse ;  /* 0x00000001b6b6b824 */ /* 0x100fe200078e0aab */
[C---:B------:R-:W-:Y:S01]  /*3490*/  ISETP.GT.U32.AND P1, PT, R171.reuse, R170, PT ;  /* 0x000000aaab00720c */ /* 0x040fe20003f24070 */
[--C-:B------:R-:W-:Y:S01]  /*34a0*/  @!P5 IMAD.IADD R178, R178, 0x1, -R171.reuse ;  /* 0x00000001b2b2d824 */ /* 0x100fe200078e0aab */
[C---:B------:R-:W-:Y:S01]  /*34b0*/  ISETP.GT.U32.AND P3, PT, R171.reuse, R168, PT ;  /* 0x000000a8ab00720c */ /* 0x040fe20003f64070 */
[----:B------:R-:W5:Y:S01]  /*34c0*/  @P0 LDG.E.U8 R127, desc[UR20][R92.64] ;  /* 0x000000145c7f0981 */ /* 0x000f62000c1e1100 */
[C---:B------:R-:W-:Y:S02]  /*34d0*/  ISETP.GT.U32.AND P5, PT, R171.reuse, R166, PT ;  /* 0x000000a6ab00720c */ /* 0x040fe40003fa4070 */
[----:B------:R-:W-:Y:S01]  /*34e0*/  ISETP.GT.U32.AND P0, PT, R171, R165, PT ;  /* 0x000000a5ab00720c */ /* 0x000fe20003f04070 */
[----:B------:R-:W-:Y:S01]  /*34f0*/  @!P6 IMAD.IADD R181, R181, 0x1, -R171 ;  /* 0x00000001b5b5e824 */ /* 0x000fe200078e0aab */
[----:B------:R-:W-:-:S03]  /*3500*/  ISETP.GT.U32.AND P6, PT, R171, R169, PT ;  /* 0x000000a9ab00720c */ /* 0x000fc60003fc4070 */
[--C-:B------:R-:W-:Y:S01]  /*3510*/  @!P4 IMAD.IADD R167, R167, 0x1, -R171.reuse ;  /* 0x00000001a7a7c824 */ /* 0x100fe200078e0aab */
[C---:B------:R-:W-:Y:S01]  /*3520*/  ISETP.GT.U32.AND P4, PT, R171.reuse, R162, PT ;  /* 0x000000a2ab00720c */ /* 0x040fe20003f84070 */
[--C-:B------:R-:W-:Y:S01]  /*3530*/  @!P1 IMAD.IADD R170, R170, 0x1, -R171.reuse ;  /* 0x00000001aaaa9824 */ /* 0x100fe200078e0aab */
[C---:B------:R-:W-:Y:S01]  /*3540*/  ISETP.GT.U32.AND P1, PT, R171.reuse, R164, PT ;  /* 0x000000a4ab00720c */ /* 0x040fe20003f24070 */
[--C-:B------:R-:W-:Y:S01]  /*3550*/  @!P3 IMAD.IADD R168, R168, 0x1, -R171.reuse ;  /* 0x00000001a8a8b824 */ /* 0x100fe200078e0aab */
[C---:B------:R-:W-:Y:S01]  /*3560*/  ISETP.GT.U32.AND P3, PT, R171.reuse, R163, PT ;  /* 0x000000a3ab00720c */ /* 0x040fe20003f64070 */
[--C-:B------:R-:W-:Y:S01]  /*3570*/  @!P5 IMAD.IADD R166, R166, 0x1, -R171.reuse ;  /* 0x00000001a6a6d824 */ /* 0x100fe200078e0aab */
[----:B------:R-:W-:Y:S01]  /*3580*/  ISETP.GT.U32.AND P5, PT, R171, R161, PT ;  /* 0x000000a1ab00720c */ /* 0x000fe20003fa4070 */
[----:B------:R-:W-:Y:S01]  /*3590*/  IMAD.U32 R128, RZ, RZ, UR12 ;  /* 0x0000000cff807e24 */ /* 0x000fe2000f8e00ff */
[----:B------:R-:W-:Y:S01]  /*35a0*/  LOP3.LUT R237, R236, 0x7c, RZ, 0xfc, !PT ;  /* 0x0000007ceced7812 */ /* 0x000fe200078efcff */
[----:B------:R-:W-:Y:S01]  /*35b0*/  @!P0 IMAD.IADD R165, R165, 0x1, -R171 ;  /* 0x00000001a5a58824 */ /* 0x000fe200078e0aab */
[----:B------:R-:W-:Y:S01]  /*35c0*/  PLOP3.LUT P0, PT, PT, PT, UP1, 0x80, 0x8 ;  /* 0x000000000008781c */ /* 0x000fe20003f0f018 */
[----:B------:R-:W-:-:S03]  /*35d0*/  IMAD R121, R128, 0x2, R121 ;  /* 0x0000000280797824 */ /* 0x000fc600078e0279 */
[----:B------:R-:W-:Y:S01]  /*35e0*/  ISETP.LT.AND P0, PT, R237, UR16, P0 ;  /* 0x00000010ed007c0c */ /* 0x000fe20008701270 */
[--C-:B------:R-:W-:Y:S01]  /*35f0*/  @!P6 IMAD.IADD R169, R169, 0x1, -R171.reuse ;  /* 0x00000001a9a9e824 */ /* 0x100fe200078e0aab */
[----:B------:R-:W-:Y:S01]  /*3600*/  IADD3 R145, P6, PT, R121, R149, RZ ;  /* 0x0000009579917210 */ /* 0x000fe20007fde0ff */
[--C-:B------:R-:W-:Y:S01]  /*3610*/  @!P4 IMAD.IADD R162, R162, 0x1, -R171.reuse ;  /* 0x00000001a2a2c824 */ /* 0x100fe200078e0aab */
[C---:B------:R-:W-:Y:S01]  /*3620*/  ISETP.GT.U32.AND P4, PT, R171.reuse, R180, PT ;  /* 0x000000b4ab00720c */ /* 0x040fe20003f84070 */
[--C-:B------:R-:W-:Y:S01]  /*3630*/  @!P1 IMAD.IADD R164, R164, 0x1, -R171.reuse ;  /* 0x00000001a4a49824 */ /* 0x100fe200078e0aab */
[----:B------:R-:W-:Y:S01]  /*3640*/  ISETP.GT.U32.AND P1, PT, R171, R179, PT ;  /* 0x000000b3ab00720c */ /* 0x000fe20003f24070 */
[--C-:B------:R-:W-:Y:S01]  /*3650*/  @!P3 IMAD.IADD R163, R163, 0x1, -R171.reuse ;  /* 0x00000001a3a3b824 */ /* 0x100fe200078e0aab */
[----:B------:R-:W-:Y:S01]  /*3660*/  ISETP.GT.U32.AND P3, PT, R171, R94, PT ;  /* 0x0000005eab00720c */ /* 0x000fe20003f64070 */
[----:B------:R-:W-:Y:S01]  /*3670*/  @!P5 IMAD.IADD R161, R161, 0x1, -R171 ;  /* 0x00000001a1a1d824 */ /* 0x000fe200078e0aab */
[----:B------:R-:W-:-:S02]  /*3680*/  ISETP.GT.U32.AND P5, PT, R171, R181, PT ;  /* 0x000000b5ab00720c */ /* 0x000fc40003fa4070 */
[----:B------:R-:W-:Y:S01]  /*3690*/  LEA.HI.X.SX32 R143, R121, R147, 0x1, P6 ;  /* 0x00000093798f7211 */ /* 0x000fe200030f0eff */
[----:B------:R-:W-:Y:S01]  /*36a0*/  @P0 IMAD.MOV.U32 R176, RZ, RZ, R145 ;  /* 0x000000ffffb00224 */ /* 0x000fe200078e0091 */
[----:B------:R-:W-:-:S03]  /*36b0*/  PRMT R128, RZ, 0x7610, R128 ;  /* 0x00007610ff807816 */ /* 0x000fc60000000080 */
[----:B------:R-:W-:Y:S02]  /*36c0*/  @P0 IMAD.MOV.U32 R177, RZ, RZ, R143 ;  /* 0x000000ffffb10224 */ /* 0x000fe400078e008f */
[--C-:B------:R-:W-:Y:S01]  /*36d0*/  @!P4 IMAD.IADD R180, R180, 0x1, -R171.reuse ;  /* 0x00000001b4b4c824 */ /* 0x100fe200078e0aab */
[----:B------:R-:W-:Y:S02]  /*36e0*/  ISETP.GE.AND P4, PT, R200, RZ, PT ;  /* 0x000000ffc800720c */ /* 0x000fe40003f86270 */
[----:B------:R0:W5:Y:S01]  /*36f0*/  @P0 LDG.E.U8 R128, desc[UR20][R176.64] ;  /* 0x00000014b0800981 */ /* 0x000162000c1e1100 */
[----:B------:R-:W-:Y:S01]  /*3700*/  ISETP.GE.AND P0, PT, R198, RZ, PT ;  /* 0x000000ffc600720c */ /* 0x000fe20003f06270 */
[--C-:B------:R-:W-:Y:S01]  /*3710*/  @!P1 IMAD.IADD R179, R179, 0x1, -R171.reuse ;  /* 0x00000001b3b39824 */ /* 0x100fe200078e0aab */
[----:B------:R-:W-:Y:S01]  /*3720*/  ISETP.GE.AND P1, PT, R197, RZ, PT ;  /* 0x000000ffc500720c */ /* 0x000fe20003f26270 */
[--C-:B------:R-:W-:Y:S01]  /*3730*/  @!P3 IMAD.IADD R94, R94, 0x1, -R171.reuse ;  /* 0x000000015e5eb824 */ /* 0x100fe200078e0aab */
[----:B------:R-:W-:Y:S01]  /*3740*/  ISETP.GE.AND P3, PT, R196, RZ, PT ;  /* 0x000000ffc400720c */ /* 0x000fe20003f66270 */
[----:B------:R-:W-:Y:S01]  /*3750*/  @!P5 IMAD.IADD R181, R181, 0x1, -R171 ;  /* 0x00000001b5b5d824 */ /* 0x000fe200078e0aab */
[----:B------:R-:W-:-:S04]  /*3760*/  ISETP.GE.AND P5, PT, R195, RZ, PT ;  /* 0x000000ffc300720c */ /* 0x000fc80003fa6270 */
[----:B------:R-:W-:Y:S01]  /*3770*/  @!P4 IMAD.MOV R170, RZ, RZ, -R170 ;  /* 0x000000ffffaac224 */ /* 0x000fe200078e0aaa */
[----:B------:R-:W-:Y:S02]  /*3780*/  ISETP.GE.AND P4, PT, R194, RZ, PT ;  /* 0x000000ffc200720c */ /* 0x000fe40003f86270 */
[----:B------:R-:W-:Y:S01]  /*3790*/  @!P0 IMAD.MOV R168, RZ, RZ, -R168 ;  /* 0x000000ffffa88224 */ /* 0x000fe200078e0aa8 */
[----:B------:R-:W-:Y:S01]  /*37a0*/  ISETP.GE.AND P0, PT, R193, RZ, PT ;  /* 0x000000ffc100720c */ /* 0x000fe20003f06270 */
[----:B------:R-:W-:Y:S01]  /*37b0*/  @!P1 IMAD.MOV R167, RZ, RZ, -R167 ;  /* 0x000000ffffa79224 */ /* 0x000fe200078e0aa7 */
[----:B------:R-:W-:Y:S01]  /*37c0*/  ISETP.GT.U32.AND P6, PT, R171, R182, PT ;  /* 0x000000b6ab00720c */ /* 0x000fe20003fc4070 */
[----:B------:R-:W-:Y:S01]  /*37d0*/  @!P3 IMAD.MOV R166, RZ, RZ, -R166 ;  /* 0x000000ffffa6b224 */ /* 0x000fe200078e0aa6 */
[----:B------:R-:W-:Y:S01]  /*37e0*/  ISETP.GE.AND P1, PT, R192, RZ, PT ;  /* 0x000000ffc000720c */ /* 0x000fe20003f26270 */
[----:B------:R-:W-:Y:S01]  /*37f0*/  @!P5 IMAD.MOV R165, RZ, RZ, -R165 ;  /* 0x000000ffffa5d224 */ /* 0x000fe200078e0aa5 */
[----:B------:R-:W-:-:S02]  /*3800*/  ISETP.GE.AND P3, PT, R191, RZ, PT ;  /* 0x000000ffbf00720c */ /* 0x000fc40003f66270 */
[----:B------:R-:W-:Y:S02]  /*3810*/  ISETP.GE.AND P5, PT, R190, RZ, PT ;  /* 0x000000ffbe00720c */ /* 0x000fe40003fa6270 */
[----:B------:R-:W-:Y:S01]  /*3820*/  @!P4 IMAD.MOV R164, RZ, RZ, -R164 ;  /* 0x000000ffffa4c224 */ /* 0x000fe200078e0aa4 */
[----:B------:R-:W-:Y:S02]  /*3830*/  ISETP.GE.AND P4, PT, R188, RZ, PT ;  /* 0x000000ffbc00720c */ /* 0x000fe40003f86270 */
[----:B------:R-:W-:Y:S01]  /*3840*/  @!P0 IMAD.MOV R163, RZ, RZ, -R163 ;  /* 0x000000ffffa38224 */ /* 0x000fe200078e0aa3 */
[----:B------:R-:W-:Y:S01]  /*3850*/  ISETP.GE.AND P0, PT, R187, RZ, PT ;  /* 0x000000ffbb00720c */ /* 0x000fe20003f06270 */
[----:B------:R-:W-:Y:S01]  /*3860*/  @!P6 IMAD.IADD R182, R182, 0x1, -R171 ;  /* 0x00000001b6b6e824 */ /* 0x000fe200078e0aab */
[----:B------:R-:W-:Y:S01]  /*3870*/  ISETP.GE.AND P6, PT, R199, RZ, PT ;  /* 0x000000ffc700720c */ /* 0x000fe20003fc6270 */
[----:B------:R-:W-:Y:S01]  /*3880*/  @!P1 IMAD.MOV R162, RZ, RZ, -R162 ;  /* 0x000000ffffa29224 */ /* 0x000fe200078e0aa2 */
[----:B------:R-:W-:Y:S01]  /*3890*/  ISETP.GE.AND P1, PT, R186, RZ, PT ;  /* 0x000000ffba00720c */ /* 0x000fe20003f26270 */
[----:B------:R-:W-:Y:S01]  /*38a0*/  @!P3 IMAD.MOV R161, RZ, RZ, -R161 ;  /* 0x000000ffffa1b224 */ /* 0x000fe200078e0aa1 */
[----:B------:R-:W-:Y:S01]  /*38b0*/  ISETP.GE.AND P3, PT, R185, RZ, PT ;  /* 0x000000ffb900720c */ /* 0x000fe20003f66270 */
[----:B------:R-:W-:Y:S01]  /*38c0*/  @!P5 IMAD.MOV R179, RZ, RZ, -R179 ;  /* 0x000000ffffb3d224 */ /* 0x000fe200078e0ab3 */
[----:B------:R-:W-:-:S02]  /*38d0*/  ISETP.GE.AND P5, PT, R184, RZ, PT ;  /* 0x000000ffb800720c */ /* 0x000fc40003fa6270 */
[----:B------:R-:W-:Y:S01]  /*38e0*/  SHF.R.S32.HI R171, RZ, 0x7, R183 ;  /* 0x00000007ffab7819 */ /* 0x000fe200000114b7 */
[----:B0-----:R-:W-:Y:S01]  /*38f0*/  IMAD.MOV.U32 R176, RZ, RZ, R94 ;  /* 0x000000ffffb07224 */ /* 0x001fe200078e005e */
[----:B------:R0:W-:Y:S02]  /*3900*/  STL [R1+0x14], R190 ;  /* 0x000014be01007387 */ /* 0x0001e40000100800 */
[----:B------:R-:W-:Y:S01]  /*3910*/  SGXT R171, R171, 0x1 ;  /* 0x00000001abab781a */ /* 0x000fe20000000200 */
[----:B------:R-:W-:Y:S01]  /*3920*/  @!P4 IMAD.MOV R176, RZ, RZ, -R176 ;  /* 0x000000ffffb0c224 */ /* 0x000fe200078e0ab0 */
[----:B------:R-:W-:Y:S01]  /*3930*/  ISETP.NE.AND P4, PT, R95, RZ, PT ;  /* 0x000000ff5f00720c */ /* 0x000fe20003f85270 */
[----:B------:R-:W-:Y:S01]  /*3940*/  @!P0 IMAD.MOV R180, RZ, RZ, -R180 ;  /* 0x000000ffffb48224 */ /* 0x000fe200078e0ab4 */
[----:B------:R-:W-:Y:S01]  /*3950*/  PLOP3.LUT P0, PT, PT, PT, UP1, 0x80, 0x8 ;  /* 0x000000000008781c */ /* 0x000fe20003f0f018 */
[----:B------:R-:W-:Y:S01]  /*3960*/  STL [R1+0x10], R188 ;  /* 0x000010bc01007387 */ /* 0x000fe20000100800 */
[----:B------:R-:W-:Y:S01]  /*3970*/  LOP3.LUT R171, R171, 0x90, RZ, 0xc0, !PT ;  /* 0x00000090abab7812 */ /* 0x000fe200078ec0ff */
[----:B------:R-:W-:Y:S01]  /*3980*/  @!P6 IMAD.MOV R169, RZ, RZ, -R169 ;  /* 0x000000ffffa9e224 */ /* 0x000fe200078e0aa9 */
[----:B0-----:R-:W-:Y:S01]  /*3990*/  LOP3.LUT R190, R236, 0x6, RZ, 0xfc, !PT ;  /* 0x00000006ecbe7812 */ /* 0x001fe200078efcff */
[----:B------:R0:W-:Y:S01]  /*39a0*/  STL [R1+0x4], R185 ;  /* 0x000004b901007387 */ /* 0x0001e20000100800 */
[----:B------:R-:W-:Y:S01]  /*39b0*/  LOP3.LUT R95, RZ, R95, RZ, 0x33, !PT ;  /* 0x0000005fff5f7212 */ /* 0x000fe200078e33ff */
[----:B------:R-:W-:Y:S01]  /*39c0*/  @!P1 IMAD.MOV R181, RZ, RZ, -R181 ;  /* 0x000000ffffb59224 */ /* 0x000fe200078e0ab5 */
[----:B------:R-:W-:-:S04]  /*39d0*/  @!UP2 UIADD3 UR4, UPT, UPT, -UR11, 0x100000, URZ ;  /* 0x001000000b04a890 */ /* 0x000fc8000fffe1ff */
[----:B------:R-:W-:Y:S02]  /*39e0*/  @!UP2 USHF.L.U32 UR5, UR4, 0xb, URZ ;  /* 0x0000000b0405a899 */ /* 0x000fe400080006ff */
[----:B------:R-:W-:Y:S01]  /*39f0*/  @!UP2 USHF.L.U32 UR4, UR4, 0x1, URZ ;  /* 0x000000010404a899 */ /* 0x000fe200080006ff */
[----:B------:R-:W-:Y:S01]  /*3a00*/  @!P3 IMAD.MOV R178, RZ, RZ, -R178 ;  /* 0x000000ffffb2b224 */ /* 0x000fe200078e0ab2 */
[----:B------:R1:W-:Y:S01]  /*3a10*/  STL [R1+0xc], R187 ;  /* 0x00000cbb01007387 */ /* 0x0003e20000100800 */
[----:B------:R-:W-:Y:S01]  /*3a20*/  @!P5 IMAD.MOV R182, RZ, RZ, -R182 ;  /* 0x000000ffffb6d224 */ /* 0x000fe200078e0ab6 */
[----:B------:R-:W-:Y:S02]  /*3a30*/  ISETP.LT.AND P0, PT, R190, UR16, P0 ;  /* 0x00000010be007c0c */ /* 0x000fe40008701270 */
[----:B------:R3:W-:Y:S01]  /*3a40*/  STL [R1+0x8], R186 ;  /* 0x000008ba01007387 */ /* 0x0007e20000100800 */
[----:B------:R-:W-:Y:S02]  /*3a50*/  LOP3.LUT R94, R171, 0x7f, R183, 0x78, !PT ;  /* 0x0000007fab5e7812 */ /* 0x000fe400078e78b7 */
[C---:B0-----:R-:W-:Y:S01]  /*3a60*/  SEL R185, R95.reuse, R167, !P4 ;  /* 0x000000a75fb97207 */ /* 0x041fe20006000000 */
[----:B------:R0:W-:Y:S01]  /*3a70*/  STL [R1], R184 ;  /* 0x000000b801007387 */ /* 0x0001e20000100800 */
[----:B------:R-:W-:-:S02]  /*3a80*/  SEL R188, R95, R170, !P4 ;  /* 0x000000aa5fbc7207 */ /* 0x000fc40006000000 */
[C---:B-1----:R-:W-:Y:S02]  /*3a90*/  SEL R187, R95.reuse, R169, !P4 ;  /* 0x000000a95fbb7207 */ /* 0x042fe40006000000 */
[C---:B------:R-:W-:Y:S02]  /*3aa0*/  SEL R183, R95.reuse, R165, !P4 ;  /* 0x000000a55fb77207 */ /* 0x040fe40006000000 */
[C---:B---3--:R-:W-:Y:S02]  /*3ab0*/  SEL R186, R95.reuse, R168, !P4 ;  /* 0x000000a85fba7207 */ /* 0x048fe40006000000 */
[C---:B------:R-:W-:Y:S02]  /*3ac0*/  SEL R177, R95.reuse, R164, !P4 ;  /* 0x000000a45fb17207 */ /* 0x040fe40006000000 */
[C---:B0-----:R-:W-:Y:S02]  /*3ad0*/  SEL R184, R95.reuse, R166, !P4 ;  /* 0x000000a65fb87207 */ /* 0x041fe40006000000 */
[----:B------:R-:W-:-:S02]  /*3ae0*/  SEL R167, R95, R176, !P4 ;  /* 0x000000b05fa77207 */ /* 0x000fc40006000000 */
[C---:B------:R-:W-:Y:S02]  /*3af0*/  SEL R171, R95.reuse, R163, !P4 ;  /* 0x000000a35fab7207 */ /* 0x040fe40006000000 */
[C---:B------:R-:W-:Y:S02]  /*3b00*/  SEL R170, R95.reuse, R162, !P4 ;  /* 0x000000a25faa7207 */ /* 0x040fe40006000000 */
[C---:B------:R-:W-:Y:S02]  /*3b10*/  SEL R169, R95.reuse, R161, !P4 ;  /* 0x000000a15fa97207 */ /* 0x040fe40006000000 */
[C---:B------:R-:W-:Y:S02]  /*3b20*/  SEL R168, R95.reuse, R179, !P4 ;  /* 0x000000b35fa87207 */ /* 0x040fe40006000000 */
[C---:B------:R-:W-:Y:S02]  /*3b30*/  SEL R166, R95.reuse, R180, !P4 ;  /* 0x000000b45fa67207 */ /* 0x040fe40006000000 */
[----:B------:R-:W-:-:S02]  /*3b40*/  SEL R165, R95, R181, !P4 ;  /* 0x000000b55fa57207 */ /* 0x000fc40006000000 */
[C---:B------:R-:W-:Y:S02]  /*3b50*/  SEL R164, R95.reuse, R182, !P4 ;  /* 0x000000b65fa47207 */ /* 0x040fe40006000000 */
[----:B------:R-:W-:Y:S01]  /*3b60*/  SEL R176, R95, R178, !P4 ;  /* 0x000000b25fb07207 */ /* 0x000fe20006000000 */
[----:B------:R-:W-:Y:S01]  /*3b70*/  VOTEU.ALL UP3, P2 ;  /* 0x0000000000ff7886 */ /* 0x000fe20001060000 */
[----:B------:R-:W-:-:S04]  /*3b80*/  IADD3 R95, P1, PT, R96, R149, RZ ;  /* 0x00000095605f7210 */ /* 0x000fc80007f3e0ff */
[----:B------:R-:W-:Y:S01]  /*3b90*/  LEA.HI.X.SX32 R96, R96, R147, 0x1, P1 ;  /* 0x0000009360607211 */ /* 0x000fe200008f0eff */
[----:B------:R0:W1:Y:S01]  /*3ba0*/  @!UP3 SYNCS.EXCH.64 URZ, [UR9+0xa008], UR4 ;  /* 0x00a0080409ffb5b2 */ /* 0x0000620008000100 */
[----:B------:R3:W-:Y:S01]  /*3bb0*/  STS.U8 [R94+UR9+0x400], R129 ;  /* 0x000400815e007988 */ /* 0x0007e20008000009 */
[----:B------:R-:W-:Y:S02]  /*3bc0*/  @P0 IMAD.MOV.U32 R162, RZ, RZ, R95 ;  /* 0x000000ffffa20224 */ /* 0x000fe400078e005f */
[----:B------:R-:W-:Y:S01]  /*3bd0*/  @P0 IMAD.MOV.U32 R163, RZ, RZ, R96 ;  /* 0x000000ffffa30224 */ /* 0x000fe200078e0060 */
[----:B---3--:R-:W-:Y:S01]  /*3be0*/  PRMT R129, RZ, 0x7610, R129 ;  /* 0x00007610ff817816 */ /* 0x008fe20000000081 */
[----:B0-----:R-:W0:Y:S01]  /*3bf0*/  LDCU UR4, c[0x0][0x3b0] ;  /* 0x00007600ff0477ac */ /* 0x001e220008000800 */
[----:B------:R-:W-:-:S04]  /*3c00*/  LOP3.LUT R161, R236, 0xe, RZ, 0xfc, !PT ;  /* 0x0000000eeca17812 */ /* 0x000fc800078efcff */
[----:B------:R3:W5:Y:S01]  /*3c10*/  @P0 LDG.E.U8 R129, desc[UR20][R162.64] ;  /* 0x00000014a2810981 */ /* 0x000762000c1e1100 */
[----:B------:R-:W-:-:S04]  /*3c20*/  PLOP3.LUT P0, PT, PT, PT, UP1, 0x80, 0x8 ;  /* 0x000000000008781c */ /* 0x000fc80003f0f018 */
[----:B------:R-:W-:Y:S01]  /*3c30*/  ISETP.LT.AND P0, PT, R161, UR16, P0 ;  /* 0x00000010a1007c0c */ /* 0x000fe20008701270 */
[----:B--2---:R2:W-:Y:S02]  /*3c40*/  STS.U8 [R94+UR9+0x1000], R97 ;  /* 0x001000615e007988 */ /* 0x0045e40008000009 */
[C---:B--2---:R-:W-:Y:S02]  /*3c50*/  IADD3 R97, P1, PT, R98.reuse, R149, RZ ;  /* 0x0000009562617210 */ /* 0x044fe40007f3e0ff */
[----:B----4-:R2:W-:Y:S02]  /*3c60*/  STS.U8 [R94+UR9+0x800], R130 ;  /* 0x000800825e007988 */ /* 0x0105e40008000009 */
[----:B------:R-:W-:Y:S02]  /*3c70*/  LEA.HI.X.SX32 R98, R98, R147, 0x1, P1 ;  /* 0x0000009362627211 */ /* 0x000fe400008f0eff */
[----:B-----5:R4:W-:Y:S04]  /*3c80*/  STS.U8 [R94+UR9+0xc00], R160 ;  /* 0x000c00a05e007988 */ /* 0x0209e80008000009 */
[----:B------:R-:W-:Y:S01]  /*3c90*/  @P0 IMAD.MOV.U32 R161, RZ, RZ, R98 ;  /* 0x000000ffffa10224 */ /* 0x000fe200078e0062 */
[----:B--2---:R-:W-:Y:S01]  /*3ca0*/  PRMT R130, RZ, 0x7610, R130 ;  /* 0x00007610ff827816 */ /* 0x004fe20000000082 */
[----:B----4-:R-:W-:Y:S01]  /*3cb0*/  @P0 IMAD.MOV.U32 R160, RZ, RZ, R97 ;  /* 0x000000ffffa00224 */ /* 0x010fe200078e0061 */
[----:B---3--:R-:W-:-:S04]  /*3cc0*/  LOP3.LUT R162, R236, 0x16, RZ, 0xfc, !PT ;  /* 0x00000016eca27812 */ /* 0x008fc800078efcff */
[----:B------:R2:W3:Y:S01]  /*3cd0*/  @P0 LDG.E.U8 R130, desc[UR20][R160.64] ;  /* 0x00000014a0820981 */ /* 0x0004e2000c1e1100 */
[----:B------:R-:W-:-:S04]  /*3ce0*/  PLOP3.LUT P0, PT, PT, PT, UP1, 0x80, 0x8 ;  /* 0x000000000008781c */ /* 0x000fc80003f0f018 */
[----:B------:R-:W-:Y:S01]  /*3cf0*/  ISETP.LT.AND P0, PT, R162, UR16, P0 ;  /* 0x00000010a2007c0c */ /* 0x000fe20008701270 */
[----:B------:R4:W-:Y:S02]  /*3d00*/  STS.U8 [R94+UR9+0x1c00], R99 ;  /* 0x001c00635e007988 */ /* 0x0009e40008000009 */
[C---:B----4-:R-:W-:Y:S02]  /*3d10*/  IADD3 R99, P1, PT, R100.reuse, R149, RZ ;  /* 0x0000009564637210 */ /* 0x050fe40007f3e0ff */
[----:B------:R4:W-:Y:S02]  /*3d20*/  STS.U8 [R94+UR9+0x1400], R158 ;  /* 0x0014009e5e007988 */ /* 0x0009e40008000009 */
[----:B------:R-:W-:-:S06]  /*3d30*/  LEA.HI.X.SX32 R100, R100, R147, 0x1, P1 ;  /* 0x0000009364647211 */ /* 0x000fcc00008f0eff */
[----:B--2---:R-:W-:Y:S02]  /*3d40*/  @P0 IMAD.MOV.U32 R160, RZ, RZ, R99 ;  /* 0x000000ffffa00224 */ /* 0x004fe400078e0063 */
[----:B------:R-:W-:Y:S01]  /*3d50*/  @P0 IMAD.MOV.U32 R161, RZ, RZ, R100 ;  /* 0x000000ffffa10224 */ /* 0x000fe200078e0064 */
[----:B----4-:R-:W-:Y:S01]  /*3d60*/  PRMT R158, RZ, 0x7610, R158 ;  /* 0x00007610ff9e7816 */ /* 0x010fe2000000009e */
[----:B------:R2:W-:Y:S05]  /*3d70*/  STS.U8 [R94+UR9+0x1800], R159 ;  /* 0x0018009f5e007988 */ /* 0x0005ea0008000009 */
[----:B------:R4:W5:Y:S01]  /*3d80*/  @P0 LDG.E.U8 R158, desc[UR20][R160.64] ;  /* 0x00000014a09e0981 */ /* 0x000962000c1e1100 */
[----:B------:R-:W-:-:S02]  /*3d90*/  PLOP3.LUT P0, PT, PT, PT, UP1, 0x80, 0x8 ;  /* 0x000000000008781c */ /* 0x000fc40003f0f018 */
[----:B--2---:R-:W-:Y:S01]  /*3da0*/  LOP3.LUT R159, R236, 0x1e, RZ, 0xfc, !PT ;  /* 0x0000001eec9f7812 */ /* 0x004fe200078efcff */
[----:B------:R2:W-:Y:S03]  /*3db0*/  STS.U8 [R94+UR9+0x2800], R101 ;  /* 0x002800655e007988 */ /* 0x0005e60008000009 */
[----:B------:R-:W-:Y:S02]  /*3dc0*/  ISETP.LT.AND P0, PT, R159, UR16, P0 ;  /* 0x000000109f007c0c */ /* 0x000fe40008701270 */
[C---:B--2---:R-:W-:Y:S01]  /*3dd0*/  IADD3 R101, P1, PT, R102.reuse, R149, RZ ;  /* 0x0000009566657210 */ /* 0x044fe20007f3e0ff */
[----:B------:R2:W-:Y:S03]  /*3de0*/  STS.U8 [R94+UR9+0x2000], R156 ;  /* 0x0020009c5e007988 */ /* 0x0005e60008000009 */
[----:B------:R-:W-:-:S07]  /*3df0*/  LEA.HI.X.SX32 R102, R102, R147, 0x1, P1 ;  /* 0x0000009366667211 */ /* 0x000fce00008f0eff */
[----:B----4-:R-:W-:Y:S02]  /*3e00*/  @P0 IMAD.MOV.U32 R160, RZ, RZ, R101 ;  /* 0x000000ffffa00224 */ /* 0x010fe400078e0065 */
[----:B------:R-:W-:Y:S01]  /*3e10*/  @P0 IMAD.MOV.U32 R161, RZ, RZ, R102 ;  /* 0x000000ffffa10224 */ /* 0x000fe200078e0066 */
[----:B--2---:R-:W-:Y:S01]  /*3e20*/  PRMT R156, RZ, 0x7610, R156 ;  /* 0x00007610ff9c7816 */ /* 0x004fe2000000009c */
[----:B------:R2:W-:Y:S05]  /*3e30*/  STS.U8 [R94+UR9+0x2400], R157 ;  /* 0x0024009d5e007988 */ /* 0x0005ea0008000009 */
[----:B------:R4:W3:Y:S01]  /*3e40*/  @P0 LDG.E.U8 R156, desc[UR20][R160.64] ;  /* 0x00000014a09c0981 */ /* 0x0008e2000c1e1100 */
        /* <DEDUP_REMOVED lines=9> */
[----:B--2---:R-:W-:Y:S02]  /*3ee0*/  PRMT R154, RZ, 0x7610, R154 ;  /* 0x00007610ff9a7816 */ /* 0x004fe4000000009a */
[----:B------:R-:W-:-:S04]  /*3ef0*/  LOP3.LUT R157, R236, 0x2e, RZ, 0xfc, !PT ;  /* 0x0000002eec9d7812 */ /* 0x000fc800078efcff */
[----:B------:R-:W2:Y:S01]  /*3f00*/  @P0 LDG.E.U8 R154, desc[UR20][R160.64] ;  /* 0x00000014a09a0981 */ /* 0x000ea2000c1e1100 */
[----:B------:R-:W-:Y:S02]  /*3f10*/  PLOP3.LUT P0, PT, PT, PT, UP1, 0x80, 0x8 ;  /* 0x000000000008781c */ /* 0x000fe40003f0f018 */
[----:B------:R-:W-:Y:S02]  /*3f20*/  LOP3.LUT R162, R94, 0x20, RZ, 0x3c, !PT ;  /* 0x000000205ea27812 */ /* 0x000fe400078e3cff */
[----:B------:R-:W-:Y:S01]  /*3f30*/  ISETP.LT.AND P0, PT, R157, UR16, P0 ;  /* 0x000000109d007c0c */ /* 0x000fe20008701270 */
[----:B------:R-:W-:Y:S04]  /*3f40*/  STS.U8 [R94+UR9], R172 ;  /* 0x000000ac5e007988 */ /* 0x000fe80008000009 */
[----:B------:R-:W-:Y:S04]  /*3f50*/  STS.U8 [R94+UR9+0x2c00], R155 ;  /* 0x002c009b5e007988 */ /* 0x000fe80008000009 */
[----:B------:R-:W-:Y:S04]  /*3f60*/  STS.U8 [R94+UR9+0x3800], R152 ;  /* 0x003800985e007988 */ /* 0x000fe80008000009 */
[----:B------:R-:W-:Y:S04]  /*3f70*/  STS.U8 [R94+UR9+0x3c00], R153 ;  /* 0x003c00995e007988 */ /* 0x000fe80008000009 */
[----:B------:R4:W-:Y:S02]  /*3f80*/  STS.U8 [R162+UR9+0x100], R105 ;  /* 0x00010069a2007988 */ /* 0x0009e40008000009 */
[----:B----4-:R-:W-:-:S02]  /*3f90*/  IADD3 R105, P1, PT, R106, R149, RZ ;  /* 0x000000956a697210 */ /* 0x010fc40007f3e0ff */
[----:B------:R4:W-:Y:S02]  /*3fa0*/  STS.U8 [R162+UR9+0x500], R151 ;  /* 0x00050097a2007988 */ /* 0x0009e40008000009 */
[----:B------:R-:W-:Y:S01]  /*3fb0*/  LEA.HI.X.SX32 R106, R106, R147, 0x1, P1 ;  /* 0x000000936a6a7211 */ /* 0x000fe200008f0eff */
[----:B------:R-:W-:-:S04]  /*3fc0*/  @P0 IMAD.MOV.U32 R152, RZ, RZ, R105 ;  /* 0x000000ffff980224 */ /* 0x000fc800078e0069 */
[----:B------:R-:W-:Y:S01]  /*3fd0*/  @P0 IMAD.MOV.U32 R153, RZ, RZ, R106 ;  /* 0x000000ffff990224 */ /* 0x000fe200078e006a */
[----:B----4-:R-:W-:Y:S02]  /*3fe0*/  PRMT R151, RZ, 0x7610, R151 ;  /* 0x00007610ff977816 */ /* 0x010fe40000000097 */
[----:B------:R-:W-:-:S04]  /*3ff0*/  LOP3.LUT R157, R236, 0x36, RZ, 0xfc, !PT ;  /* 0x00000036ec9d7812 */ /* 0x000fc800078efcff */
[----:B------:R4:W2:Y:S01]  /*4000*/  @P0 LDG.E.U8 R151, desc[UR20][R152.64] ;  /* 0x0000001498970981 */ /* 0x0008a2000c1e1100 */
[----:B------:R-:W-:-:S03]  /*4010*/  PLOP3.LUT P0, PT, PT, PT, UP1, 0x80, 0x8 ;  /* 0x000000000008781c */ /* 0x000fc60003f0f018 */
[----:B------:R-:W-:Y:S01]  /*4020*/  STS.U8 [R162+UR9+0x900], R109 ;  /* 0x0009006da2007988 */ /* 0x000fe20008000009 */
[----:B------:R-:W-:-:S03]  /*4030*/  ISETP.LT.AND P0, PT, R157, UR16, P0 ;  /* 0x000000109d007c0c */ /* 0x000fc60008701270 */
[----:B------:R-:W-:Y:S04]  /*4040*/  STS.U8 [R162+UR9+0xd00], R150 ;  /* 0x000d0096a2007988 */ /* 0x000fe80008000009 */
[----:B------:R0:W-:Y:S02]  /*4050*/  STS.U8 [R162+UR9+0x1100], R107 ;  /* 0x0011006ba2007988 */ /* 0x0001e40008000009 */
[----:B0-----:R-:W-:-:S04]  /*4060*/  IADD3 R107, P1, PT, R108, R149, RZ ;  /* 0x000000956c6b7210 */ /* 0x001fc80007f3e0ff */
[----:B------:R-:W-:Y:S01]  /*4070*/  LEA.HI.X.SX32 R108, R108, R147, 0x1, P1 ;  /* 0x000000936c6c7211 */ /* 0x000fe200008f0eff */
[----:B----4-:R-:W-:Y:S01]  /*4080*/  @P0 IMAD.MOV.U32 R152, RZ, RZ, R107 ;  /* 0x000000ffff980224 */ /* 0x010fe200078e006b */
[----:B------:R-:W-:-:S03]  /*4090*/  PRMT R150, RZ, 0x7610, R150 ;  /* 0x00007610ff967816 */ /* 0x000fc60000000096 */
[----:B------:R-:W-:Y:S01]  /*40a0*/  @P0 IMAD.MOV.U32 R153, RZ, RZ, R108 ;  /* 0x000000ffff990224 */ /* 0x000fe200078e006c */
[----:B------:R-:W-:-:S04]  /*40b0*/  LOP3.LUT R109, R236, 0x3e, RZ, 0xfc, !PT ;  /* 0x0000003eec6d7812 */ /* 0x000fc800078efcff */
[----:B------:R0:W4:Y:S01]  /*40c0*/  @P0 LDG.E.U8 R150, desc[UR20][R152.64] ;  /* 0x0000001498960981 */ /* 0x000122000c1e1100 */
[----:B------:R-:W-:-:S04]  /*40d0*/  PLOP3.LUT P0, PT, PT, PT, UP1, 0x80, 0x8 ;  /* 0x000000000008781c */ /* 0x000fc80003f0f018 */
[----:B------:R-:W-:Y:S02]  /*40e0*/  ISETP.LT.AND P0, PT, R109, UR16, P0 ;  /* 0x000000106d007c0c */ /* 0x000fe40008701270 */
[----:B------:R-:W-:-:S04]  /*40f0*/  IADD3 R109, P1, PT, R110, R149, RZ ;  /* 0x000000956e6d7210 */ /* 0x000fc80007f3e0ff */
[----:B------:R-:W-:Y:S02]  /*4100*/  LEA.HI.X.SX32 R110, R110, R147, 0x1, P1 ;  /* 0x000000936e6e7211 */ /* 0x000fe400008f0eff */
[----:B------:R-:W-:-:S05]  /*4110*/  PRMT R155, RZ, 0x7610, R155 ;  /* 0x00007610ff9b7816 */ /* 0x000fca000000009b */
[----:B0-----:R-:W-:Y:S02]  /*4120*/  @P0 IMAD.MOV.U32 R152, RZ, RZ, R109 ;  /* 0x000000ffff980224 */ /* 0x001fe400078e006d */
[----:B------:R-:W-:Y:S01]  /*4130*/  @P0 IMAD.MOV.U32 R153, RZ, RZ, R110 ;  /* 0x000000ffff990224 */ /* 0x000fe200078e006e */
[----:B------:R-:W-:Y:S01]  /*4140*/  LOP3.LUT R157, R236, 0x46, RZ, 0xfc, !PT ;  /* 0x00000046ec9d7812 */ /* 0x000fe200078efcff */
[----:B------:R-:W-:Y:S04]  /*4150*/  STS.U8 [R162+UR9+0x1500], R175 ;  /* 0x001500afa2007988 */ /* 0x000fe80008000009 */
[----:B------:R0:W2:Y:S01]  /*4160*/  @P0 LDG.E.U8 R155, desc[UR20][R152.64] ;  /* 0x00000014989b0981 */ /* 0x0000a2000c1e1100 */
[----:B------:R-:W-:-:S03]  /*4170*/  PLOP3.LUT P0, PT, PT, PT, UP1, 0x80, 0x8 ;  /* 0x000000000008781c */ /* 0x000fc60003f0f018 */
[----:B------:R-:W-:Y:S01]  /*4180*/  STS.U8 [R162+UR9+0x1900], R173 ;  /* 0x001900ada2007988 */ /* 0x000fe20008000009 */
[----:B------:R-:W-:-:S03]  /*4190*/  ISETP.LT.AND P0, PT, R157, UR16, P0 ;  /* 0x000000109d007c0c */ /* 0x000fc60008701270 */
[----:B------:R-:W-:Y:S04]  /*41a0*/  STS.U8 [R162+UR9+0x1d00], R174 ;  /* 0x001d00aea2007988 */ /* 0x000fe80008000009 */
[----:B------:R0:W-:Y:S04]  /*41b0*/  STS.U8 [R162+UR9+0x2100], R146 ;  /* 0x00210092a2007988 */ /* 0x0001e80008000009 */
[----:B------:R-:W-:Y:S04]  /*41c0*/  STS.U8 [R162+UR9+0x2500], R148 ;  /* 0x00250094a2007988 */ /* 0x000fe80008000009 */
[----:B------:R1:W-:Y:S01]  /*41d0*/  STS.U8 [R162+UR9+0x2900], R111 ;  /* 0x0029006fa2007988 */ /* 0x0003e20008000009 */
[----:B0-----:R-:W-:-:S02]  /*41e0*/  PRMT R146, RZ, 0x7610, R146 ;  /* 0x00007610ff927816 */ /* 0x001fc40000000092 */
[----:B-1----:R-:W-:-:S04]  /*41f0*/  IADD3 R111, P1, PT, R112, R149, RZ ;  /* 0x00000095706f7210 */ /* 0x002fc80007f3e0ff */
[----:B------:R-:W-:Y:S01]  /*4200*/  LEA.HI.X.SX32 R112, R112, R147, 0x1, P1 ;  /* 0x0000009370707211 */ /* 0x000fe200008f0eff */
[----:B------:R-:W-:-:S04]  /*4210*/  @P0 IMAD.MOV.U32 R152, RZ, RZ, R111 ;  /* 0x000000ffff980224 */ /* 0x000fc800078e006f */
[----:B------:R-:W-:Y:S01]  /*4220*/  @P0 IMAD.MOV.U32 R153, RZ, RZ, R112 ;  /* 0x000000ffff990224 */ /* 0x000fe200078e0070 */
[----:B------:R-:W-:-:S04]  /*4230*/  LOP3.LUT R148, R236, 0x4e, RZ, 0xfc, !PT ;  /* 0x0000004eec947812 */ /* 0x000fc800078efcff */
[----:B------:R0:W4:Y:S01]  /*4240*/  @P0 LDG.E.U8 R146, desc[UR20][R152.64] ;  /* 0x0000001498920981 */ /* 0x000122000c1e1100 */
[----:B------:R-:W-:-:S03]  /*4250*/  PLOP3.LUT P0, PT, PT, PT, UP1, 0x80, 0x8 ;  /* 0x000000000008781c */ /* 0x000fc60003f0f018 */
[----:B------:R1:W-:Y:S01]  /*4260*/  STS.U8 [R162+UR9+0x2d00], R142 ;  /* 0x002d008ea2007988 */ /* 0x0003e20008000009 */
[----:B------:R-:W-:-:S03]  /*4270*/  ISETP.LT.AND P0, PT, R148, UR16, P0 ;  /* 0x0000001094007c0c */ /* 0x000fc60008701270 */
[----:B------:R-:W-:Y:S04]  /*4280*/  STS.U8 [R162+UR9+0x3100], R144 ;  /* 0x00310090a2007988 */ /* 0x000fe80008000009 */
[----:B------:R0:W-:Y:S01]  /*4290*/  STS.U8 [R162+UR9+0x3500], R113 ;  /* 0x00350071a2007988 */ /* 0x0001e20008000009 */
[----:B-1----:R-:W-:Y:S02]  /*42a0*/  PRMT R142, RZ, 0x7610, R142 ;  /* 0x00007610ff8e7816 */ /* 0x002fe4000000008e */
[----:B0-----:R-:W-:-:S04]  /*42b0*/  IADD3 R113, P1, PT, R114, R149, RZ ;  /* 0x0000009572717210 */ /* 0x001fc80007f3e0ff */
[----:B------:R-:W-:Y:S01]  /*42c0*/  LEA.HI.X.SX32 R114, R114, R147, 0x1, P1 ;  /* 0x0000009372727211 */ /* 0x000fe200008f0eff */
[----:B------:R-:W-:-:S04]  /*42d0*/  @P0 IMAD.MOV.U32 R152, RZ, RZ, R113 ;  /* 0x000000ffff980224 */ /* 0x000fc800078e0071 */
[----:B------:R-:W-:Y:S01]  /*42e0*/  @P0 IMAD.MOV.U32 R153, RZ, RZ, R114 ;  /* 0x000000ffff990224 */ /* 0x000fe200078e0072 */
[----:B------:R-:W-:-:S04]  /*42f0*/  LOP3.LUT R144, R236, 0x56, RZ, 0xfc, !PT ;  /* 0x00000056ec907812 */ /* 0x000fc800078efcff */
[----:B------:R0:W4:Y:S01]  /*4300*/  @P0 LDG.E.U8 R142, desc[UR20][R152.64] ;  /* 0x00000014988e0981 */ /* 0x000122000c1e1100 */
[----:B------:R-:W-:Y:S02]  /*4310*/  PLOP3.LUT P0, PT, PT, PT, UP1, 0x80, 0x8 ;  /* 0x000000000008781c */ /* 0x000fe40003f0f018 */
[----:B------:R-:W-:Y:S01]  /*4320*/  LOP3.LUT R148, R94, 0x40, RZ, 0x3c, !PT ;  /* 0x000000405e947812 */ /* 0x000fe200078e3cff */
[----:B------:R-:W-:Y:S01]  /*4330*/  STS.U8 [R162+UR9+0x3900], R139 ;  /* 0x0039008ba2007988 */ /* 0x000fe20008000009 */
[----:B------:R-:W-:-:S03]  /*4340*/  ISETP.LT.AND P0, PT, R144, UR16, P0 ;  /* 0x0000001090007c0c */ /* 0x000fc60008701270 */
[----:B------:R-:W-:Y:S04]  /*4350*/  STS.U8 [R162+UR9+0x3d00], R140 ;  /* 0x003d008ca2007988 */ /* 0x000fe80008000009 */
[----:B------:R1:W-:Y:S02]  /*4360*/  STS.U8 [R148+UR9+0x200], R115 ;  /* 0x0002007394007988 */ /* 0x0003e40008000009 */
[C---:B-1----:R-:W-:Y:S02]  /*4370*/  IADD3 R115, P1, PT, R116.reuse, R149, RZ ;  /* 0x0000009574737210 */ /* 0x042fe40007f3e0ff */
[----:B------:R1:W-:Y:S02]  /*4380*/  STS.U8 [R148+UR9+0x600], R136 ;  /* 0x0006008894007988 */ /* 0x0003e40008000009 */
[----:B------:R-:W-:Y:S01]  /*4390*/  LEA.HI.X.SX32 R116, R116, R147, 0x1, P1 ;  /* 0x0000009374747211 */ /* 0x000fe200008f0eff */
[----:B0-----:R-:W-:-:S04]  /*43a0*/  @P0 IMAD.MOV.U32 R152, RZ, RZ, R115 ;  /* 0x000000ffff980224 */ /* 0x001fc800078e0073 */
[----:B------:R-:W-:Y:S01]  /*43b0*/  @P0 IMAD.MOV.U32 R153, RZ, RZ, R116 ;  /* 0x000000ffff990224 */ /* 0x000fe200078e0074 */
[----:B-1----:R-:W-:Y:S02]  /*43c0*/  PRMT R136, RZ, 0x7610, R136 ;  /* 0x00007610ff887816 */ /* 0x002fe40000000088 */
[----:B------:R-:W-:-:S04]  /*43d0*/  LOP3.LUT R252, R236, 0x5e, RZ, 0xfc, !PT ;  /* 0x0000005eecfc7812 */ /* 0x000fc800078efcff */
[----:B------:R-:W4:Y:S01]  /*43e0*/  @P0 LDG.E.U8 R136, desc[UR20][R152.64] ;  /* 0x0000001498880981 */ /* 0x000f22000c1e1100 */
[----:B------:R-:W-:-:S03]  /*43f0*/  PLOP3.LUT P0, PT, PT, PT, UP1, 0x80, 0x8 ;  /* 0x000000000008781c */ /* 0x000fc60003f0f018 */
[----:B------:R-:W-:Y:S01]  /*4400*/  STS.U8 [R148+UR9+0xa00], R134 ;  /* 0x000a008694007988 */ /* 0x000fe20008000009 */
[----:B------:R-:W-:-:S03]  /*4410*/  ISETP.LT.AND P0, PT, R252, UR16, P0 ;  /* 0x00000010fc007c0c */ /* 0x000fc60008701270 */
[----:B------:R-:W-:Y:S04]  /*4420*/  STS.U8 [R148+UR9+0xe00], R135 ;  /* 0x000e008794007988 */ /* 0x000fe80008000009 */
[----:B------:R0:W-:Y:S01]  /*4430*/  STS.U8 [R148+UR9+0x1200], R117 ;  /* 0x0012007594007988 */ /* 0x0001e20008000009 */
[----:B------:R-:W-:Y:S02]  /*4440*/  PRMT R139, RZ, 0x7610, R139 ;  /* 0x00007610ff8b7816 */ /* 0x000fe4000000008b */
[----:B0-----:R-:W-:-:S04]  /*4450*/  IADD3 R117, P1, PT, R118, R149, RZ ;  /* 0x0000009576757210 */ /* 0x001fc80007f3e0ff */
[----:B------:R-:W-:Y:S01]  /*4460*/  LEA.HI.X.SX32 R118, R118, R147, 0x1, P1 ;  /* 0x0000009376767211 */ /* 0x000fe200008f0eff */
[----:B------:R-:W-:-:S04]  /*4470*/  @P0 IMAD.MOV.U32 R134, RZ, RZ, R117 ;  /* 0x000000ffff860224 */ /* 0x000fc800078e0075 */
[----:B------:R-:W-:Y:S01]  /*4480*/  @P0 IMAD.MOV.U32 R135, RZ, RZ, R118 ;  /* 0x000000ffff870224 */ /* 0x000fe200078e0076 */
[----:B------:R-:W-:-:S04]  /*4490*/  LOP3.LUT R248, R236, 0x66, RZ, 0xfc, !PT ;  /* 0x00000066ecf87812 */ /* 0x000fc800078efcff */
[----:B------:R0:W4:Y:S01]  /*44a0*/  @P0 LDG.E.U8 R139, desc[UR20][R134.64] ;  /* 0x00000014868b0981 */ /* 0x000122000c1e1100 */
[----:B------:R-:W-:-:S04]  /*44b0*/  PLOP3.LUT P0, PT, PT, PT, UP1, 0x80, 0x8 ;  /* 0x000000000008781c */ /* 0x000fc80003f0f018 */
[----:B------:R-:W-:Y:S01]  /*44c0*/  ISETP.LT.AND P0, PT, R248, UR16, P0 ;  /* 0x00000010f8007c0c */ /* 0x000fe20008701270 */
[----:B------:R1:W-:Y:S04]  /*44d0*/  STS.U8 [R148+UR9+0x1600], R119 ;  /* 0x0016007794007988 */ /* 0x0003e80008000009 */
[----:B------:R-:W-:Y:S01]  /*44e0*/  STS.U8 [R148+UR9+0x1a00], R138 ;  /* 0x001a008a94007988 */ /* 0x000fe20008000009 */
[----:B-1----:R-:W-:-:S03]  /*44f0*/  IADD3 R119, P1, PT, R120, R149, RZ ;  /* 0x0000009578777210 */ /* 0x002fc60007f3e0ff */
[----:B------:R1:W-:Y:S01]  /*4500*/  STS.U8 [R148+UR9+0x1e00], R137 ;  /* 0x001e008994007988 */ /* 0x0003e20008000009 */
[----:B------:R-:W-:-:S03]  /*4510*/  LEA.HI.X.SX32 R120, R120, R147, 0x1, P1 ;  /* 0x0000009378787211 */ /* 0x000fc600008f0eff */
[----:B0-----:R-:W-:Y:S02]  /*4520*/  @P0 IMAD.MOV.U32 R134, RZ, RZ, R119 ;  /* 0x000000ffff860224 */ /* 0x001fe400078e0077 */
[----:B------:R-:W-:Y:S01]  /*4530*/  @P0 IMAD.MOV.U32 R135, RZ, RZ, R120 ;  /* 0x000000ffff870224 */ /* 0x000fe200078e0078 */
[----:B-1----:R-:W-:Y:S02]  /*4540*/  PRMT R137, RZ, 0x7610, R137 ;  /* 0x00007610ff897816 */ /* 0x002fe40000000089 */
[----:B------:R-:W-:-:S04]  /*4550*/  LOP3.LUT R244, R236, 0x6e, RZ, 0xfc, !PT ;  /* 0x0000006eecf47812 */ /* 0x000fc800078efcff */
[----:B------:R0:W4:Y:S01]  /*4560*/  @P0 LDG.E.U8 R137, desc[UR20][R134.64] ;  /* 0x0000001486890981 */ /* 0x000122000c1e1100 */
[----:B------:R-:W-:Y:S01]  /*4570*/  PLOP3.LUT P0, PT, PT, PT, UP1, 0x80, 0x8 ;  /* 0x000000000008781c */ /* 0x000fe20003f0f018 */
[----:B------:R-:W-:-:S03]  /*4580*/  IMAD.U32 R138, RZ, RZ, UR12 ;  /* 0x0000000cff8a7e24 */ /* 0x000fc6000f8e00ff */
[----:B------:R-:W-:Y:S01]  /*4590*/  ISETP.LT.AND P0, PT, R244, UR16, P0 ;  /* 0x00000010f4007c0c */ /* 0x000fe20008701270 */
[----:B0-----:R-:W-:Y:S01]  /*45a0*/  IMAD R135, R138, 0x2, R121 ;  /* 0x000000028a877824 */ /* 0x001fe200078e0279 */
[C---:B------:R-:W-:Y:S01]  /*45b0*/  IADD3 R121, P1, PT, R122.reuse, R149, RZ ;  /* 0x000000957a797210 */ /* 0x040fe20007f3e0ff */
[----:B------:R-:W-:Y:S03]  /*45c0*/  STS.U8 [R148+UR9+0x2200], R123 ;  /* 0x0022007b94007988 */ /* 0x000fe60008000009 */
[----:B------:R-:W-:Y:S01]  /*45d0*/  LEA.HI.X.SX32 R122, R122, R147, 0x1, P1 ;  /* 0x000000937a7a7211 */ /* 0x000fe200008f0eff */
[----:B------:R0:W-:Y:S01]  /*45e0*/  STS.U8 [R148+UR9+0x2600], R132 ;  /* 0x0026008494007988 */ /* 0x0001e20008000009 */
[----:B------:R-:W-:-:S03]  /*45f0*/  PRMT R134, RZ, 0x7610, R134 ;  /* 0x00007610ff867816 */ /* 0x000fc60000000086 */
[----:B------:R1:W-:Y:S02]  /*4600*/  STS.U8 [R148+UR9+0x2a00], R133 ;  /* 0x002a008594007988 */ /* 0x0003e40008000009 */
[----:B0-----:R-:W-:Y:S02]  /*4610*/  @P0 IMAD.MOV.U32 R132, RZ, RZ, R121 ;  /* 0x000000ffff840224 */ /* 0x001fe400078e0079 */
[----:B-1----:R-:W-:-:S05]  /*4620*/  @P0 IMAD.MOV.U32 R133, RZ, RZ, R122 ;  /* 0x000000ffff850224 */ /* 0x002fca00078e007a */
[----:B------:R0:W4:Y:S01]  /*4630*/  @P0 LDG.E.U8 R134, desc[UR20][R132.64] ;  /* 0x0000001484860981 */ /* 0x000122000c1e1100 */
[----:B------:R-:W-:Y:S02]  /*4640*/  IADD3 R123, P0, PT, R124, R149, RZ ;  /* 0x000000957c7b7210 */ /* 0x000fe40007f1e0ff */
[----:B------:R-:W-:Y:S02]  /*4650*/  LOP3.LUT R240, R236, 0x76, RZ, 0xfc, !PT ;  /* 0x00000076ecf07812 */ /* 0x000fe400078efcff */
[----:B------:R-:W-:Y:S02]  /*4660*/  LEA.HI.X.SX32 R124, R124, R147, 0x1, P0 ;  /* 0x000000937c7c7211 */ /* 0x000fe400000f0eff */
[----:B------:R-:W-:Y:S02]  /*4670*/  PLOP3.LUT P0, PT, PT, PT, UP1, 0x80, 0x8 ;  /* 0x000000000008781c */ /* 0x000fe40003f0f018 */
[----:B------:R-:W-:Y:S02]  /*4680*/  IADD3 R149, P1, PT, R135, R149, RZ ;  /* 0x0000009587957210 */ /* 0x000fe40007f3e0ff */
[----:B------:R-:W-:-:S02]  /*4690*/  ISETP.LT.AND P0, PT, R240, UR16, P0 ;  /* 0x00000010f0007c0c */ /* 0x000fc40008701270 */
[----:B------:R-:W-:Y:S02]  /*46a0*/  LEA.HI.X.SX32 R147, R135, R147, 0x1, P1 ;  /* 0x0000009387937211 */ /* 0x000fe400008f0eff */
[----:B------:R-:W-:Y:S02]  /*46b0*/  LOP3.LUT R236, R236, 0x7e, RZ, 0xfc, !PT ;  /* 0x0000007eecec7812 */ /* 0x000fe400078efcff */
[----:B------:R-:W-:-:S04]  /*46c0*/  PLOP3.LUT P1, PT, PT, PT, UP1, 0x80, 0x8 ;  /* 0x000000000008781c */ /* 0x000fc80003f2f018 */
[----:B------:R-:W-:Y:S01]  /*46d0*/  ISETP.LT.AND P1, PT, R236, UR16, P1 ;  /* 0x00000010ec007c0c */ /* 0x000fe20008f21270 */
[----:B------:R-:W-:Y:S02]  /*46e0*/  STS.U8 [R148+UR9+0x2e00], R131 ;  /* 0x002e008394007988 */ /* 0x000fe40008000009 */
[----:B0-----:R-:W-:Y:S02]  /*46f0*/  @P0 IMAD.MOV.U32 R132, RZ, RZ, R123 ;  /* 0x000000ffff840224 */ /* 0x001fe400078e007b */
[----:B------:R0:W-:Y:S01]  /*4700*/  STS.U8 [R148+UR9+0x3200], R125 ;  /* 0x0032007d94007988 */ /* 0x0001e20008000009 */
[----:B------:R-:W-:-:S03]  /*4710*/  @P0 IMAD.MOV.U32 R133, RZ, RZ, R124 ;  /* 0x000000ffff850224 */ /* 0x000fc600078e007c */
[----:B------:R1:W-:Y:S01]  /*4720*/  STS.U8 [R148+UR9+0x3600], R126 ;  /* 0x0036007e94007988 */ /* 0x0003e20008000009 */
[----:B0-----:R-:W-:Y:S02]  /*4730*/  PRMT R125, RZ, 0x7610, R125 ;  /* 0x00007610ff7d7816 */ /* 0x001fe4000000007d */
[----:B-1----:R-:W-:-:S04]  /*4740*/  PRMT R126, RZ, 0x7610, R126 ;  /* 0x00007610ff7e7816 */ /* 0x002fc8000000007e */
[----:B------:R0:W4:Y:S02]  /*4750*/  @P0 LDG.E.U8 R125, desc[UR20][R132.64] ;  /* 0x00000014847d0981 */ /* 0x000124000c1e1100 */
[----:B0-----:R-:W-:Y:S02]  /*4760*/  @P1 IMAD.MOV.U32 R132, RZ, RZ, R149 ;  /* 0x000000ffff841224 */ /* 0x001fe400078e0095 */
[----:B------:R-:W-:-:S05]  /*4770*/  @P1 IMAD.MOV.U32 R133, RZ, RZ, R147 ;  /* 0x000000ffff851224 */ /* 0x000fca00078e0093 */
[----:B------:R-:W4:Y:S01]  /*4780*/  @P1 LDG.E.U8 R126, desc[UR20][R132.64] ;  /* 0x00000014847e1981 */ /* 0x000f22000c1e1100 */
[----:B------:R-:W-:Y:S01]  /*4790*/  LOP3.LUT R144, R94, 0x60, RZ, 0x3c, !PT ;  /* 0x000000605e907812 */ /* 0x000fe200078e3cff */
[----:B------:R-:W-:Y:S01]  /*47a0*/  IMAD R209, R189, UR13, RZ ;  /* 0x0000000dbdd17c24 */ /* 0x000fe2000f8e02ff */
[----:B------:R-:W-:Y:S01]  /*47b0*/  PLOP3.LUT P0, PT, PT, PT, UP1, 0x80, 0x8 ;  /* 0x000000000008781c */ /* 0x000fe20003f0f018 */
[----:B------:R-:W-:Y:S01]  /*47c0*/  STS.U8 [R148+UR9+0x3a00], R127 ;  /* 0x003a007f94007988 */ /* 0x000fe20008000009 */
[----:B------:R-:W-:-:S03]  /*47d0*/  IMAD R188, R188, UR4, RZ ;  /* 0x00000004bcbc7c24 */ /* 0x000fc6000f8e02ff */
[----:B------:R-:W-:Y:S01]  /*47e0*/  STS.U8 [R148+UR9+0x3e00], R128 ;  /* 0x003e008094007988 */ /* 0x000fe20008000009 */
[----:B------:R-:W-:-:S03]  /*47f0*/  IADD3 R211, P1, PT, R209, UR26, RZ ;  /* 0x0000001ad1d37c10 */ /* 0x000fc6000ff3e0ff */
[----:B------:R-:W-:Y:S01]  /*4800*/  STS.U8 [R144+UR9+0x300], R129 ;  /* 0x0003008190007988 */ /* 0x000fe20008000009 */
[----:B------:R-:W-:-:S03]  /*4810*/  ISETP.LT.AND P0, PT, R189, UR16, P0 ;  /* 0x00000010bd007c0c */ /* 0x000fc60008701270 */
[----:B---3--:R-:W-:Y:S04]  /*4820*/  STS.U8 [R144+UR9+0x700], R130 ;  /* 0x0007008290007988 */ /* 0x008fe80008000009 */
[----:B-----5:R-:W-:Y:S01]  /*4830*/  STS.U8 [R144+UR9+0xb00], R158 ;  /* 0x000b009e90007988 */ /* 0x020fe20008000009 */
[----:B------:R-:W-:-:S03]  /*4840*/  LEA.HI.X.SX32 R209, R209, UR27, 0x1, P1 ;  /* 0x0000001bd1d17c11 */ /* 0x000fc600088f0eff */
[----:B------:R-:W-:Y:S01]  /*4850*/  STS.U8 [R144+UR9+0xf00], R156 ;  /* 0x000f009c90007988 */ /* 0x000fe20008000009 */
[----:B------:R-:W-:-:S03]  /*4860*/  IADD3 R153, P1, PT, R188, R211, RZ ;  /* 0x000000d3bc997210 */ /* 0x000fc60007f3e0ff */
[----:B--2---:R-:W-:Y:S04]  /*4870*/  STS.U8 [R144+UR9+0x1300], R154 ;  /* 0x0013009a90007988 */ /* 0x004fe80008000009 */
[----:B------:R0:W-:Y:S04]  /*4880*/  STS.U8 [R144+UR9+0x1700], R151 ;  /* 0x0017009790007988 */ /* 0x0001e80008000009 */
[----:B----4-:R-:W-:Y:S04]  /*4890*/  STS.U8 [R144+UR9+0x1b00], R150 ;  /* 0x001b009690007988 */ /* 0x010fe80008000009 */
[----:B------:R-:W-:Y:S01]  /*48a0*/  STS.U8 [R144+UR9+0x1f00], R155 ;  /* 0x001f009b90007988 */ /* 0x000fe20008000009 */
[----:B0-----:R-:W-:-:S02]  /*48b0*/  LEA.HI.X.SX32 R151, R188, R209, 0x1, P1 ;  /* 0x000000d1bc977211 */ /* 0x001fc400008f0eff */
[----:B------:R-:W-:-:S03]  /*48c0*/  PRMT R129, RZ, 0x7610, R129 ;  /* 0x00007610ff817816 */ /* 0x000fc60000000081 */
[----:B------:R-:W-:Y:S01]  /*48d0*/  @P0 IMAD.MOV.U32 R127, RZ, RZ, R151 ;  /* 0x000000ffff7f0224 */ /* 0x000fe200078e0097 */
[----:B------:R-:W-:Y:S04]  /*48e0*/  STS.U8 [R144+UR9+0x2300], R146 ;  /* 0x0023009290007988 */ /* 0x000fe80008000009 */
[----:B------:R-:W-:Y:S04]  /*48f0*/  STS.U8 [R144+UR9+0x2700], R142 ;  /* 0x0027008e90007988 */ /* 0x000fe80008000009 */
[----:B------:R-:W-:Y:S04]  /*4900*/  STS.U8 [R144+UR9+0x2b00], R136 ;  /* 0x002b008890007988 */ /* 0x000fe80008000009 */
[----:B------:R-:W-:Y:S04]  /*4910*/  STS.U8 [R144+UR9+0x2f00], R139 ;  /* 0x002f008b90007988 */ /* 0x000fe80008000009 */
[----:B------:R-:W-:Y:S04]  /*4920*/  STS.U8 [R144+UR9+0x3300], R137 ;  /* 0x0033008990007988 */ /* 0x000fe80008000009 */
[----:B------:R-:W-:Y:S04]  /*4930*/  STS.U8 [R144+UR9+0x3700], R134 ;  /* 0x0037008690007988 */ /* 0x000fe80008000009 */
[----:B------:R-:W-:Y:S04]  /*4940*/  STS.U8 [R144+UR9+0x3b00], R125 ;  /* 0x003b007d90007988 */ /* 0x000fe80008000009 */
[----:B------:R0:W-:Y:S02]  /*4950*/  STS.U8 [R144+UR9+0x3f00], R126 ;  /* 0x003f007e90007988 */ /* 0x0001e40008000009 */
[----:B0-----:R-:W-:-:S05]  /*4960*/  @P0 IMAD.MOV.U32 R126, RZ, RZ, R153 ;  /* 0x000000ffff7e0224 */ /* 0x001fca00078e0099 */
[----:B------:R0:W2:Y:S01]  /*4970*/  @P0 LDG.E.U8 R129, desc[UR20][R126.64] ;  /* 0x000000147e810981 */ /* 0x0000a2000c1e1100 */
[----:B------:R-:W-:Y:S02]  /*4980*/  IMAD R140, R187, UR4, RZ ;  /* 0x00000004bb8c7c24 */ /* 0x000fe4000f8e02ff */
[----:B------:R-:W-:Y:S02]  /*4990*/  IMAD R136, R186, UR4, RZ ;  /* 0x00000004ba887c24 */ /* 0x000fe4000f8e02ff */
[----:B------:R-:W-:Y:S01]  /*49a0*/  IMAD R138, R185, UR4, RZ ;  /* 0x00000004b98a7c24 */ /* 0x000fe2000f8e02ff */
[-C--:B------:R-:W-:Y:S01]  /*49b0*/  IADD3 R157, P3, PT, R140, R211.reuse, RZ ;  /* 0x000000d38c9d7210 */ /* 0x080fe20007f7e0ff */
[----:B------:R-:W-:Y:S01]  /*49c0*/  IMAD R184, R184, UR4, RZ ;  /* 0x00000004b8b87c24 */ /* 0x000fe2000f8e02ff */
[----:B------:R-:W-:Y:S01]  /*49d0*/  IADD3 R161, P1, PT, R136, R211, RZ ;  /* 0x000000d388a17210 */ /* 0x000fe20007f3e0ff */
[----:B------:R-:W-:Y:S01]  /*49e0*/  IMAD R128, R183, UR4, RZ ;  /* 0x00000004b7807c24 */ /* 0x000fe2000f8e02ff */
[----:B------:R-:W-:Y:S01]  /*49f0*/  LEA.HI.X.SX32 R155, R140, R209, 0x1, P3 ;  /* 0x000000d18c9b7211 */ /* 0x000fe200018f0eff */
[----:B------:R-:W-:Y:S01]  /*4a00*/  IMAD R201, R165, UR4, RZ ;  /* 0x00000004a5c97c24 */ /* 0x000fe2000f8e02ff */
[----:B------:R-:W-:Y:S01]  /*4a10*/  IADD3 R165, P3, PT, R138, R211, RZ ;  /* 0x000000d38aa57210 */ /* 0x000fe20007f7e0ff */
[----:B------:R-:W-:Y:S01]  /*4a20*/  IMAD R130, R177, UR4, RZ ;  /* 0x00000004b1827c24 */ /* 0x000fe2000f8e02ff */
[----:B------:R-:W-:Y:S01]  /*4a30*/  LEA.HI.X.SX32 R159, R136, R209, 0x1, P1 ;  /* 0x000000d1889f7211 */ /* 0x000fe200008f0eff */
[----:B------:R-:W-:Y:S01]  /*4a40*/  IMAD R186, R169, UR4, RZ ;  /* 0x00000004a9ba7c24 */ /* 0x000fe2000f8e02ff */
[----:B------:R-:W-:Y:S01]  /*4a50*/  IADD3 R169, P4, PT, R184, R211, RZ ;  /* 0x000000d3b8a97210 */ /* 0x000fe20007f9e0ff */
[----:B------:R-:W-:Y:S01]  /*4a60*/  IMAD R170, R170, UR4, RZ ;  /* 0x00000004aaaa7c24 */ /* 0x000fe2000f8e02ff */
[----:B------:R-:W-:-:S02]  /*4a70*/  LEA.HI.X.SX32 R163, R138, R209, 0x1, P3 ;  /* 0x000000d18aa37211 */ /* 0x000fc400018f0eff */
[-C--:B------:R-:W-:Y:S01]  /*4a80*/  IADD3 R173, P1, PT, R128, R211.reuse, RZ ;  /* 0x000000d380ad7210 */ /* 0x080fe20007f3e0ff */
[----:B------:R-:W-:Y:S01]  /*4a90*/  IMAD R195, R167, UR4, RZ ;  /* 0x00000004a7c37c24 */ /* 0x000fe2000f8e02ff */
[----:B------:R-:W-:Y:S01]  /*4aa0*/  IADD3 R177, P3, PT, R130, R211, RZ ;  /* 0x000000d382b17210 */ /* 0x000fe20007f7e0ff */
[----:B------:R-:W-:Y:S01]  /*4ab0*/  IMAD R132, R171, UR4, RZ ;  /* 0x00000004ab847c24 */ /* 0x000fe2000f8e02ff */
[-C--:B------:R-:W-:Y:S02]  /*4ac0*/  LEA.HI.X.SX32 R167, R184, R209.reuse, 0x1, P4 ;  /* 0x000000d1b8a77211 */ /* 0x080fe400020f0eff */
[-C--:B------:R-:W-:Y:S01]  /*4ad0*/  LEA.HI.X.SX32 R171, R128, R209.reuse, 0x1, P1 ;  /* 0x000000d180ab7211 */ /* 0x080fe200008f0eff */
[----:B------:R-:W-:Y:S01]  /*4ae0*/  IMAD R166, R166, UR4, RZ ;  /* 0x00000004a6a67c24 */ /* 0x000fe2000f8e02ff */
[----:B------:R-:W-:Y:S02]  /*4af0*/  LEA.HI.X.SX32 R175, R130, R209, 0x1, P3 ;  /* 0x000000d182af7211 */ /* 0x000fe400018f0eff */
[----:B------:R-:W-:-:S02]  /*4b00*/  IADD3 R185, P1, PT, R170, R211, RZ ;  /* 0x000000d3aab97210 */ /* 0x000fc40007f3e0ff */
[----:B------:R-:W-:Y:S01]  /*4b10*/  IADD3 R189, P3, PT, R186, R211, RZ ;  /* 0x000000d3babd7210 */ /* 0x000fe20007f7e0ff */
[----:B0-----:R-:W-:Y:S01]  /*4b20*/  @P0 IMAD.MOV.U32 R126, RZ, RZ, R169 ;  /* 0x000000ffff7e0224 */ /* 0x001fe200078e00a9 */
[----:B------:R-:W-:Y:S01]  /*4b30*/  PRMT R131, RZ, 0x7610, R131 ;  /* 0x00007610ff837816 */ /* 0x000fe20000000083 */
[----:B------:R-:W-:Y:S01]  /*4b40*/  @P0 IMAD.MOV.U32 R127, RZ, RZ, R167 ;  /* 0x000000ffff7f0224 */ /* 0x000fe200078e00a7 */
[-C--:B------:R-:W-:Y:S02]  /*4b50*/  LEA.HI.X.SX32 R183, R170, R209.reuse, 0x1, P1 ;  /* 0x000000d1aab77211 */ /* 0x080fe400008f0eff */
[----:B------:R-:W-:Y:S02]  /*4b60*/  LEA.HI.X.SX32 R186, R186, R209, 0x1, P3 ;  /* 0x000000d1baba7211 */ /* 0x000fe400018f0eff */
[----:B------:R-:W-:Y:S01]  /*4b70*/  IADD3 R199, P3, PT, R166, R211, RZ ;  /* 0x000000d3a6c77210 */ /* 0x000fe20007f7e0ff */
[----:B------:R0:W3:Y:S01]  /*4b80*/  @P0 LDG.E.U8 R131, desc[UR20][R126.64] ;  /* 0x000000147e830981 */ /* 0x0000e2000c1e1100 */
[----:B------:R-:W-:-:S02]  /*4b90*/  PRMT R133, RZ, 0x7610, R133 ;  /* 0x00007610ff857816 */ /* 0x000fc40000000085 */
[----:B------:R-:W-:Y:S02]  /*4ba0*/  LEA.HI.X.SX32 R197, R166, R209, 0x1, P3 ;  /* 0x000000d1a6c57211 */ /* 0x000fe400018f0eff */
[----:B------:R-:W-:Y:S01]  /*4bb0*/  PRMT R135, RZ, 0x7610, R135 ;  /* 0x00007610ff877816 */ /* 0x000fe20000000087 */
[----:B0-----:R-:W-:Y:S02]  /*4bc0*/  @P0 IMAD.MOV.U32 R126, RZ, RZ, R185 ;  /* 0x000000ffff7e0224 */ /* 0x001fe400078e00b9 */
[----:B------:R-:W-:-:S05]  /*4bd0*/  @P0 IMAD.MOV.U32 R127, RZ, RZ, R183 ;  /* 0x000000ffff7f0224 */ /* 0x000fca00078e00b7 */
[----:B------:R0:W4:Y:S01]  /*4be0*/  @P0 LDG.E.U8 R133, desc[UR20][R126.64] ;  /* 0x000000147e850981 */ /* 0x000122000c1e1100 */
[----:B------:R-:W-:Y:S01]  /*4bf0*/  IMAD R168, R168, UR4, RZ ;  /* 0x00000004a8a87c24 */ /* 0x000fe2000f8e02ff */
[C---:B------:R-:W-:Y:S02]  /*4c00*/  IADD3 R181, P4, PT, R132.reuse, R211, RZ ;  /* 0x000000d384b57210 */ /* 0x040fe40007f9e0ff */
[----:B------:R-:W-:Y:S01]  /*4c10*/  PRMT R125, RZ, 0x7610, R125 ;  /* 0x00007610ff7d7816 */ /* 0x000fe2000000007d */
[----:B0-----:R-:W-:Y:S02]  /*4c20*/  @P0 IMAD.MOV.U32 R126, RZ, RZ, R199 ;  /* 0x000000ffff7e0224 */ /* 0x001fe400078e00c7 */
[----:B------:R-:W-:Y:S01]  /*4c30*/  @P0 IMAD.MOV.U32 R127, RZ, RZ, R197 ;  /* 0x000000ffff7f0224 */ /* 0x000fe200078e00c5 */
[----:B------:R-:W-:-:S04]  /*4c40*/  LEA.HI.X.SX32 R179, R132, R209, 0x1, P4 ;  /* 0x000000d184b37211 */ /* 0x000fc800020f0eff */
[----:B------:R0:W5:Y:S01]  /*4c50*/  @P0 LDG.E.U8 R135, desc[UR20][R126.64] ;  /* 0x000000147e870981 */ /* 0x000162000c1e1100 */
[C---:B------:R-:W-:Y:S02]  /*4c60*/  IADD3 R193, P4, PT, R168.reuse, R211, RZ ;  /* 0x000000d3a8c17210 */ /* 0x040fe40007f9e0ff */
[----:B------:R-:W-:Y:S01]  /*4c70*/  PRMT R128, RZ, 0x7610, R128 ;  /* 0x00007610ff807816 */ /* 0x000fe20000000080 */
[----:B0-----:R-:W-:Y:S02]  /*4c80*/  @P0 IMAD.MOV.U32 R126, RZ, RZ, R157 ;  /* 0x000000ffff7e0224 */ /* 0x001fe400078e009d */
[----:B------:R-:W-:Y:S01]  /*4c90*/  @P0 IMAD.MOV.U32 R127, RZ, RZ, R155 ;  /* 0x000000ffff7f0224 */ /* 0x000fe200078e009b */
[----:B------:R-:W-:-:S04]  /*4ca0*/  LEA.HI.X.SX32 R191, R168, R209, 0x1, P4 ;  /* 0x000000d1a8bf7211 */ /* 0x000fc800020f0eff */
[----:B------:R0:W5:Y:S01]  /*4cb0*/  @P0 LDG.E.U8 R125, desc[UR20][R126.64] ;  /* 0x000000147e7d0981 */ /* 0x000162000c1e1100 */
[C---:B------:R-:W-:Y:S01]  /*4cc0*/  IADD3 R203, P4, PT, R201.reuse, R211, RZ ;  /* 0x000000d3c9cb7210 */ /* 0x040fe20007f9e0ff */
[----:B0-----:R-:W-:Y:S02]  /*4cd0*/  @P0 IMAD.MOV.U32 R126, RZ, RZ, R173 ;  /* 0x000000ffff7e0224 */ /* 0x001fe400078e00ad */
[----:B------:R-:W-:Y:S01]  /*4ce0*/  @P0 IMAD.MOV.U32 R127, RZ, RZ, R171 ;  /* 0x000000ffff7f0224 */ /* 0x000fe200078e00ab */
[----:B------:R-:W-:-:S04]  /*4cf0*/  LEA.HI.X.SX32 R201, R201, R209, 0x1, P4 ;  /* 0x000000d1c9c97211 */ /* 0x000fc800020f0eff */
[----:B------:R0:W5:Y:S01]  /*4d00*/  @P0 LDG.E.U8 R128, desc[UR20][R126.64] ;  /* 0x000000147e800981 */ /* 0x000162000c1e1100 */
[----:B------:R-:W-:Y:S01]  /*4d10*/  PRMT R130, RZ, 0x7610, R130 ;  /* 0x00007610ff827816 */ /* 0x000fe20000000082 */
[----:B0-----:R-:W-:Y:S02]  /*4d20*/  @P0 IMAD.MOV.U32 R126, RZ, RZ, R189 ;  /* 0x000000ffff7e0224 */ /* 0x001fe400078e00bd */
[----:B------:R-:W-:Y:S01]  /*4d30*/  @P0 IMAD.MOV.U32 R127, RZ, RZ, R186 ;  /* 0x000000ffff7f0224 */ /* 0x000fe200078e00ba */
[----:B--2---:R0:W-:Y:S02]  /*4d40*/  STS.U8 [R94+UR9+0x8000], R129 ;  /* 0x008000815e007988 */ /* 0x0041e40008000009 */
[----:B0-----:R-:W-:-:S06]  /*4d50*/  PRMT R129, RZ, 0x7610, R129 ;  /* 0x00007610ff817816 */ /* 0x001fcc0000000081 */
[----:B------:R0:W2:Y:S02]  /*4d60*/  @P0 LDG.E.U8 R129, desc[UR20][R126.64] ;  /* 0x000000147e810981 */ /* 0x0000a4000c1e1100 */
[----:B0-----:R-:W-:Y:S02]  /*4d70*/  @P0 IMAD.MOV.U32 R126, RZ, RZ, R203 ;  /* 0x000000ffff7e0224 */ /* 0x001fe400078e00cb */
[----:B------:R-:W-:-:S05]  /*4d80*/  @P0 IMAD.MOV.U32 R127, RZ, RZ, R201 ;  /* 0x000000ffff7f0224 */ /* 0x000fca00078e00c9 */
[----:B------:R0:W2:Y:S01]  /*4d90*/  @P0 LDG.E.U8 R130, desc[UR20][R126.64] ;  /* 0x000000147e820981 */ /* 0x0000a2000c1e1100 */
[----:B------:R-:W-:-:S03]  /*4da0*/  IMAD R164, R164, UR4, RZ ;  /* 0x00000004a4a47c24 */ /* 0x000fc6000f8e02ff */
[----:B---3--:R-:W-:Y:S01]  /*4db0*/  STS.U8 [R94+UR9+0x8400], R131 ;  /* 0x008400835e007988 */ /* 0x008fe20008000009 */
[----:B0-----:R-:W-:Y:S02]  /*4dc0*/  @P0 IMAD.MOV.U32 R126, RZ, RZ, R161 ;  /* 0x000000ffff7e0224 */ /* 0x001fe400078e00a1 */
[----:B------:R-:W-:Y:S01]  /*4dd0*/  @P0 IMAD.MOV.U32 R127, RZ, RZ, R159 ;  /* 0x000000ffff7f0224 */ /* 0x000fe200078e009f */
[C---:B------:R-:W-:Y:S01]  /*4de0*/  IADD3 R207, P5, PT, R164.reuse, R211, RZ ;  /* 0x000000d3a4cf7210 */ /* 0x040fe20007fbe0ff */
[----:B----4-:R-:W-:Y:S03]  /*4df0*/  STS.U8 [R94+UR9+0x8800], R133 ;  /* 0x008800855e007988 */ /* 0x010fe60008000009 */
[----:B------:R-:W-:Y:S01]  /*4e00*/  LEA.HI.X.SX32 R205, R164, R209, 0x1, P5 ;  /* 0x000000d1a4cd7211 */ /* 0x000fe200028f0eff */
[----:B-----5:R-:W-:Y:S04]  /*4e10*/  STS.U8 [R94+UR9+0x8c00], R135 ;  /* 0x008c00875e007988 */ /* 0x020fe80008000009 */
[----:B------:R0:W-:Y:S02]  /*4e20*/  STS.U8 [R162+UR9+0x8100], R125 ;  /* 0x0081007da2007988 */ /* 0x0001e40008000009 */
[----:B0-----:R-:W-:-:S06]  /*4e30*/  PRMT R125, RZ, 0x7610, R125 ;  /* 0x00007610ff7d7816 */ /* 0x001fcc000000007d */
[----:B------:R0:W3:Y:S04]  /*4e40*/  @P0 LDG.E.U8 R125, desc[UR20][R126.64] ;  /* 0x000000147e7d0981 */ /* 0x0000e8000c1e1100 */
[----:B------:R1:W-:Y:S01]  /*4e50*/  STS.U8 [R162+UR9+0x8500], R128 ;  /* 0x00850080a2007988 */ /* 0x0003e20008000009 */
[----:B0-----:R-:W-:Y:S02]  /*4e60*/  @P0 IMAD.MOV.U32 R126, RZ, RZ, R177 ;  /* 0x000000ffff7e0224 */ /* 0x001fe400078e00b1 */
[----:B------:R-:W-:Y:S01]  /*4e70*/  @P0 IMAD.MOV.U32 R127, RZ, RZ, R175 ;  /* 0x000000ffff7f0224 */ /* 0x000fe200078e00af */
[----:B-1----:R-:W-:-:S06]  /*4e80*/  PRMT R128, RZ, 0x7610, R128 ;  /* 0x00007610ff807816 */ /* 0x002fcc0000000080 */
[----:B------:R0:W4:Y:S02]  /*4e90*/  @P0 LDG.E.U8 R128, desc[UR20][R126.64] ;  /* 0x000000147e800981 */ /* 0x000124000c1e1100 */
[----:B0-----:R-:W-:Y:S02]  /*4ea0*/  @P0 IMAD.MOV.U32 R126, RZ, RZ, R193 ;  /* 0x000000ffff7e0224 */ /* 0x001fe400078e00c1 */
[----:B------:R-:W-:Y:S01]  /*4eb0*/  @P0 IMAD.MOV.U32 R127, RZ, RZ, R191 ;  /* 0x000000ffff7f0224 */ /* 0x000fe200078e00bf */
[----:B--2---:R0:W-:Y:S02]  /*4ec0*/  STS.U8 [R162+UR9+0x8900], R129 ;  /* 0x00890081a2007988 */ /* 0x0041e40008000009 */
[----:B0-----:R-:W-:-:S06]  /*4ed0*/  PRMT R129, RZ, 0x7610, R129 ;  /* 0x00007610ff817816 */ /* 0x001fcc0000000081 */
[----:B------:R0:W2:Y:S04]  /*4ee0*/  @P0 LDG.E.U8 R129, desc[UR20][R126.64] ;  /* 0x000000147e810981 */ /* 0x0000a8000c1e1100 */
[----:B------:R1:W-:Y:S01]  /*4ef0*/  STS.U8 [R162+UR9+0x8d00], R130 ;  /* 0x008d0082a2007988 */ /* 0x0003e20008000009 */
[----:B0-----:R-:W-:Y:S02]  /*4f00*/  @P0 IMAD.MOV.U32 R126, RZ, RZ, R207 ;  /* 0x000000ffff7e0224 */ /* 0x001fe400078e00cf */
[----:B------:R-:W-:Y:S01]  /*4f10*/  @P0 IMAD.MOV.U32 R127, RZ, RZ, R205 ;  /* 0x000000ffff7f0224 */ /* 0x000fe200078e00cd */
[----:B-1----:R-:W-:-:S06]  /*4f20*/  PRMT R130, RZ, 0x7610, R130 ;  /* 0x00007610ff827816 */ /* 0x002fcc0000000082 */
[----:B------:R0:W5:Y:S01]  /*4f30*/  @P0 LDG.E.U8 R130, desc[UR20][R126.64] ;  /* 0x000000147e820981 */ /* 0x000162000c1e1100 */
[C---:B------:R-:W-:Y:S01]  /*4f40*/  IADD3 R196, P1, PT, R195.reuse, R211, RZ ;  /* 0x000000d3c3c47210 */ /* 0x040fe20007f3e0ff */
[----:B------:R-:W-:Y:S02]  /*4f50*/  IMAD R176, R176, UR4, RZ ;  /* 0x00000004b0b07c24 */ /* 0x000fe4000f8e02ff */
[----:B0-----:R-:W-:Y:S02]  /*4f60*/  @P0 IMAD.MOV.U32 R126, RZ, RZ, R165 ;  /* 0x000000ffff7e0224 */ /* 0x001fe400078e00a5 */
[----:B------:R-:W-:Y:S01]  /*4f70*/  @P0 IMAD.MOV.U32 R127, RZ, RZ, R163 ;  /* 0x000000ffff7f0224 */ /* 0x000fe200078e00a3 */
[----:B------:R-:W-:Y:S02]  /*4f80*/  LEA.HI.X.SX32 R195, R195, R209, 0x1, P1 ;  /* 0x000000d1c3c37211 */ /* 0x000fe400008f0eff */
[----:B------:R-:W-:-:S04]  /*4f90*/  IADD3 R211, P6, PT, R176, R211, RZ ;  /* 0x000000d3b0d37210 */ /* 0x000fc80007fde0ff */
[----:B------:R-:W-:Y:S01]  /*4fa0*/  LEA.HI.X.SX32 R209, R176, R209, 0x1, P6 ;  /* 0x000000d1b0d17211 */ /* 0x000fe200030f0eff */
[----:B---3--:R0:W-:Y:S02]  /*4fb0*/  STS.U8 [R148+UR9+0x8200], R125 ;  /* 0x0082007d94007988 */ /* 0x0081e40008000009 */
[----:B0-----:R-:W-:-:S06]  /*4fc0*/  PRMT R125, RZ, 0x7610, R125 ;  /* 0x00007610ff7d7816 */ /* 0x001fcc000000007d */
[----:B------:R0:W3:Y:S04]  /*4fd0*/  @P0 LDG.E.U8 R125, desc[UR20][R126.64] ;  /* 0x000000147e7d0981 */ /* 0x0000e8000c1e1100 */
[----:B----4-:R1:W-:Y:S01]  /*4fe0*/  STS.U8 [R148+UR9+0x8600], R128 ;  /* 0x0086008094007988 */ /* 0x0103e20008000009 */
        /* <DEDUP_REMOVED lines=9> */
[----:B-----5:R1:W-:Y:S01]  /*5080*/  STS.U8 [R148+UR9+0x8e00], R130 ;  /* 0x008e008294007988 */ /* 0x0203e20008000009 */
[----:B0-----:R-:W-:Y:S02]  /*5090*/  @P0 IMAD.MOV.U32 R126, RZ, RZ, R211 ;  /* 0x000000ffff7e0224 */ /* 0x001fe400078e00d3 */
[----:B------:R-:W-:Y:S01]  /*50a0*/  @P0 IMAD.MOV.U32 R127, RZ, RZ, R209 ;  /* 0x000000ffff7f0224 */ /* 0x000fe200078e00d1 */
[----:B-1----:R-:W-:-:S06]  /*50b0*/  PRMT R130, RZ, 0x7610, R130 ;  /* 0x00007610ff827816 */ /* 0x002fcc0000000082 */
[----:B------:R-:W5:Y:S01]  /*50c0*/  @P0 LDG.E.U8 R130, desc[UR20][R126.64] ;  /* 0x000000147e820981 */ /* 0x000f62000c1e1100 */
[----:B------:R-:W-:-:S04]  /*50d0*/  UISETP.NE.U32.AND UP1, UPT, UR14, URZ, UPT ;  /* 0x000000ff0e00728c */ /* 0x000fc8000bf25070 */
[----:B------:R-:W-:Y:S01]  /*50e0*/  UISETP.LT.OR UP3, UPT, UR19, 0x80, UP1 ;  /* 0x000000801300788c */ /* 0x000fe20008f61670 */
[----:B---3--:R0:W-:Y:S04]  /*50f0*/  STS.U8 [R144+UR9+0x8300], R125 ;  /* 0x0083007d90007988 */ /* 0x0081e80008000009 */
[----:B----4-:R0:W-:Y:S01]  /*5100*/  STS.U8 [R144+UR9+0x8700], R128 ;  /* 0x0087008090007988 */ /* 0x0101e20008000009 */
[----:B------:R-:W-:-:S03]  /*5110*/  UISETP.GE.AND UP2, UPT, UR19, 0x100, UPT ;  /* 0x000001001300788c */ /* 0x000fc6000bf46270 */
[----:B--2---:R0:W-:Y:S04]  /*5120*/  STS.U8 [R144+UR9+0x8b00], R129 ;  /* 0x008b008190007988 */ /* 0x0041e80008000009 */
[----:B-----5:R0:W-:Y:S01]  /*5130*/  STS.U8 [R144+UR9+0x8f00], R130 ;  /* 0x008f008290007988 */ /* 0x0201e20008000009 */
[----:B------:R1:W-:Y:S06]  /*5140*/  MEMBAR.ALL.CTA ;  /* 0x0000000000007992 */ /* 0x0003ec0000008000 */
[----:B-1----:R-:W1:Y:S02]  /*5150*/  FENCE.VIEW.ASYNC.S ;  /* 0x00000000000073c6 */ /* 0x002e640000000000 */
[----:B-1----:R-:W-:Y:S06]  /*5160*/  BAR.SYNC.DEFER_BLOCKING 0x0 ;  /* 0x0000000000007b1d */ /* 0x002fec0000010000 */
[----:B------:R-:W-:Y:S05]  /*5170*/  BRA.U UP3, `(.L_x_6) ;  /* 0x0000000103847547 */ /* 0x000fea000b800000 */
[----:B------:R-:W-:Y:S02]  /*5180*/  UIADD3 UR4, UPT, UPT, UR9, 0x8000, URZ ;  /* 0x0000800009047890 */ /* 0x000fe4000fffe0ff */
[----:B------:R-:W-:Y:S02]  /*5190*/  USHF.R.U32.HI UR14, URZ, 0x4, UR9 ;  /* 0x00000004ff0e7899 */ /* 0x000fe40008011609 */
[----:B------:R-:W-:Y:S02]  /*51a0*/  USHF.R.U32.HI UR4, URZ, 0x4, UR4 ;  /* 0x00000004ff047899 */ /* 0x000fe40008011604 */
[----:B------:R-:W-:Y:S02]  /*51b0*/  USGXT.U32 UR14, UR14, 0xe ;  /* 0x0000000e0e0e789a */ /* 0x000fe40008000000 */
[----:B------:R-:W-:Y:S02]  /*51c0*/  USGXT.U32 UR16, UR4, 0xe ;  /* 0x0000000e0410789a */ /* 0x000fe40008000000 */
[----:B------:R-:W-:-:S02]  /*51d0*/  UIADD3 UR30, UP3, UPT, UR14, 0x100, URZ ;  /* 0x000001000e1e7890 */ /* 0x000fc4000ff7e0ff */
[----:B------:R-:W-:Y:S01]  /*51e0*/  UIADD3 UR32, UP4, UPT, UR16, 0x2, URZ ;  /* 0x0000000210207890 */ /* 0x000fe2000ff9e0ff */
[----:B------:R-:W-:Y:S01]  /*51f0*/  UMOV UR4, URZ ;  /* 0x000000ff00047c82 */ /* 0x000fe20008000000 */
[----:B------:R-:W-:Y:S01]  /*5200*/  UMOV UR34, 0x0 ;  /* 0x0000000000227882 */ /* 0x000fe20000000000 */
[----:B------:R-:W-:Y:S02]  /*5210*/  UIADD3.X UR31, UPT, UPT, UR4, 0x40004040, URZ, UP3, !UPT ;  /* 0x40004040041f7890 */ /* 0x000fe40009ffe4ff */
[----:B------:R-:W-:Y:S02]  /*5220*/  UIADD3.X UR33, UPT, UPT, UR4, 0x40004040, URZ, UP4, !UPT ;  /* 0x4000404004217890 */ /* 0x000fe4000a7fe4ff */
[----:B------:R-:W-:Y:S02]  /*5230*/  UIADD3.64 UR22, UPT, UPT, UR30, 0x100, URZ ;  /* 0x000001001e167897 */ /* 0x000fe4000fffe0ff */
[----:B------:R-:W-:Y:S02]  /*5240*/  UIADD3.64 UR24, UPT, UPT, UR32, 0x2, URZ ;  /* 0x0000000220187897 */ /* 0x000fe4000fffe0ff */
[----:B------:R-:W-:-:S02]  /*5250*/  UIADD3.64 UR26, UPT, UPT, UR30, 0x200, URZ ;  /* 0x000002001e1a7897 */ /* 0x000fc4000fffe0ff */
[----:B------:R-:W-:Y:S01]  /*5260*/  UIADD3.64 UR28, UPT, UPT, UR32, 0x4, URZ ;  /* 0x00000004201c7897 */ /* 0x000fe2000fffe0ff */
[----:B------:R-:W-:Y:S01]  /*5270*/  UMOV UR35, 0x8088010 ;  /* 0x0808801000237882 */ /* 0x000fe20000000000 */
[----:B------:R-:W-:Y:S01]  /*5280*/  UMOV UR15, 0x40004040 ;  /* 0x40004040000f7882 */ /* 0x000fe20000000000 */
[----:B------:R-:W-:Y:S01]  /*5290*/  UMOV UR17, 0x40004040 ;  /* 0x4000404000117882 */ /* 0x000fe20000000000 */
[----:B------:R-:W-:Y:S01]  /*52a0*/  UMOV UR36, 0x0 ;  /* 0x0000000000247882 */ /* 0x000fe20000000000 */
[----:B------:R-:W-:Y:S01]  /*52b0*/  UMOV UR37, 0x8088010 ;  /* 0x0808801000257882 */ /* 0x000fe20000000000 */
[----:B------:R-:W-:Y:S01]  /*52c0*/  UMOV UR38, 0x0 ;  /* 0x0000000000267882 */ /* 0x000fe20000000000 */
[----:B------:R-:W-:Y:S01]  /*52d0*/  UMOV UR39, 0x8088010 ;  /* 0x0808801000277882 */ /* 0x000fe20000000000 */
[----:B------:R-:W-:Y:S01]  /*52e0*/  UMOV UR4, UR6 ;  /* 0x0000000600047c82 */ /* 0x000fe20008000000 */
[----:B------:R-:W-:Y:S01]  /*52f0*/  UMOV UR5, URZ ;  /* 0x000000ff00057c82 */ /* 0x000fe20008000000 */
[----:B------:R1:W-:Y:S01]  /*5300*/  UTCQMMA gdesc[UR14], gdesc[UR16], tmem[UR8], tmem[UR34], idesc[UR35], !UPT ;  /* 0x00ff22100e0075ea */ /* 0x0003e2000f800308 */
[----:B------:R-:W-:Y:S01]  /*5310*/  UMOV UR40, 0x0 ;  /* 0x0000000000287882 */ /* 0x000fe20000000000 */
[----:B------:R-:W-:Y:S01]  /*5320*/  UMOV UR41, 0x8088010 ;  /* 0x0808801000297882 */ /* 0x000fe20000000000 */
[----:B------:R1:W-:Y:S01]  /*5330*/  UTCQMMA gdesc[UR30], gdesc[UR32], tmem[UR8], tmem[UR36], idesc[UR37], UPT ;  /* 0x00ff24201e0075ea */ /* 0x0003e2000b800308 */
[----:B------:R-:W-:Y:S01]  /*5340*/  UMOV UR4, UR4 ;  /* 0x0000000400047c82 */ /* 0x000fe20008000000 */
[----:B------:R1:W-:Y:S01]  /*5350*/  UTCQMMA gdesc[UR22], gdesc[UR24], tmem[UR8], tmem[UR38], idesc[UR39], UPT ;  /* 0x00ff2618160075ea */ /* 0x0003e2000b800308 */
[----:B------:R1:W-:Y:S01]  /*5360*/  UTCQMMA gdesc[UR26], gdesc[UR28], tmem[UR8], tmem[UR40], idesc[UR41], UPT ;  /* 0x00ff281c1a0075ea */ /* 0x0003e2000b800308 */
[----:B------:R1:W-:Y:S01]  /*5370*/  UTCBAR [UR4], URZ ;  /* 0x000000ff040073e9 */ /* 0x0003e200080000ff */
[----:B------:R-:W-:Y:S01]  /*5380*/  NOP ;  /* 0x0000000000007918 */ /* 0x000fe20000000000 */
.L_x_6:
[----:B-1----:R-:W-:Y:S01]  /*5390*/  UMOV UR4, URZ ;  /* 0x000000ff00047c82 */ /* 0x002fe20008000000 */
[----:B------:R-:W-:Y:S05]  /*53a0*/  BRA.U !UP2, `(.L_x_7) ;  /* 0x000000350aa07547 */ /* 0x000fea000b800000 */
[----:B------:R-:W-:Y:S01]  /*53b0*/  USHF.L.U32 UR11, UR12, 0x7, URZ ;  /* 0x000000070c0b7899 */ /* 0x000fe200080006ff */
[----:B0-----:R-:W-:Y:S01]  /*53c0*/  IMAD.MOV.U32 R125, RZ, RZ, RZ ;  /* 0x000000ffff7d7224 */ /* 0x001fe200078e00ff */
[----:B------:R-:W-:Y:S02]  /*53d0*/  USHF.L.U32 UR18, UR13, 0x7, URZ ;  /* 0x000000070d127899 */ /* 0x000fe400080006ff */
[----:B------:R-:W-:Y:S02]  /*53e0*/  USHF.R.S32.HI UR7, URZ, 0x1f, UR19 ;  /* 0x0000001fff077899 */ /* 0x000fe40008011413 */
[----:B------:R-:W-:Y:S02]  /*53f0*/  UIADD3 UR12, UPT, UPT, UR9, 0x4000, URZ ;  /* 0x00004000090c7890 */ /* 0x000fe4000fffe0ff */
[----:B------:R-:W-:Y:S01]  /*5400*/  UIADD3 UR13, UPT, UPT, UR9, 0x9000, URZ ;  /* 0x00009000090d7890 */ /* 0x000fe2000fffe0ff */
[----:B------:R-:W0:Y:S01]  /*5410*/  LDCU UR22, c[0x0][0x3a0] ;  /* 0x00007400ff1677ac */ /* 0x000e220008000800 */
[----:B------:R-:W-:-:S02]  /*5420*/  ULEA.HI UR7, UR7, UR19, URZ, 0x7 ;  /* 0x0000001307077291 */ /* 0x000fc4000f8f38ff */
[----:B------:R-:W-:Y:S02]  /*5430*/  USHF.R.U32.HI UR12, URZ, 0x4, UR12 ;  /* 0x00000004ff0c7899 */ /* 0x000fe4000801160c */
[----:B------:R-:W-:Y:S02]  /*5440*/  USHF.R.U32.HI UR13, URZ, 0x4, UR13 ;  /* 0x00000004ff0d7899 */ /* 0x000fe4000801160d */
[----:B------:R-:W-:Y:S02]  /*5450*/  USHF.R.S32.HI UR7, URZ, 0x7, UR7 ;  /* 0x00000007ff077899 */ /* 0x000fe40008011407 */
[----:B------:R-:W-:Y:S02]  /*5460*/  USGXT.U32 UR12, UR12, 0xe ;  /* 0x0000000e0c0c789a */ /* 0x000fe40008000000 */
[----:B------:R-:W-:Y:S02]  /*5470*/  USGXT.U32 UR14, UR13, 0xe ;  /* 0x0000000e0d0e789a */ /* 0x000fe40008000000 */
[----:B------:R-:W-:-:S02]  /*5480*/  UIADD3 UR24, UP2, UPT, UR12, 0x100, URZ ;  /* 0x000001000c187890 */ /* 0x000fc4000ff5e0ff */
[----:B------:R-:W-:Y:S02]  /*5490*/  UISETP.LT.AND UP4, UPT, UR7, 0x2, UPT ;  /* 0x000000020700788c */ /* 0x000fe4000bf81270 */
[----:B------:R-:W-:Y:S01]  /*54a0*/  UIADD3 UR26, UP3, UPT, UR14, 0x2, URZ ;  /* 0x000000020e1a7890 */ /* 0x000fe2000ff7e0ff */
[----:B------:R-:W-:Y:S01]  /*54b0*/  UMOV UR4, URZ ;  /* 0x000000ff00047c82 */ /* 0x000fe20008000000 */
[----:B------:R-:W-:Y:S01]  /*54c0*/  UMOV UR5, URZ ;  /* 0x000000ff00057c82 */ /* 0x000fe20008000000 */
[----:B------:R-:W-:Y:S02]  /*54d0*/  UIADD3.X UR25, UPT, UPT, UR4, 0x40004040, URZ, UP2, !UPT ;  /* 0x4000404004197890 */ /* 0x000fe400097fe4ff */
[----:B------:R-:W-:Y:S02]  /*54e0*/  USEL UR7, UR7, 0x2, !UP4 ;  /* 0x0000000207077887 */ /* 0x000fe4000e000000 */
[----:B------:R-:W-:Y:S02]  /*54f0*/  UIADD3.X UR27, UPT, UPT, UR5, 0x40004040, URZ, UP3, !UPT ;  /* 0x40004040051b7890 */ /* 0x000fe40009ffe4ff */
[----:B------:R-:W-:-:S02]  /*5500*/  USHF.R.S32.HI UR36, URZ, 0x1f, UR11 ;  /* 0x0000001fff247899 */ /* 0x000fc4000801140b */
[----:B------:R-:W-:Y:S02]  /*5510*/  USHF.R.S32.HI UR37, URZ, 0x1f, UR18 ;  /* 0x0000001fff257899 */ /* 0x000fe40008011412 */
[----:B0-----:R-:W-:Y:S02]  /*5520*/  UIADD3 UR22, UPT, UPT, UR22, -0x80, URZ ;  /* 0xffffff8016167890 */ /* 0x001fe4000fffe0ff */
[----:B------:R-:W-:Y:S02]  /*5530*/  UIADD3 UR19, UPT, UPT, UR7, -0x1, URZ ;  /* 0xffffffff07137890 */ /* 0x000fe4000fffe0ff */
[----:B------:R-:W-:Y:S02]  /*5540*/  UIADD3.64 UR28, UPT, UPT, UR24, 0x100, URZ ;  /* 0x00000100181c7897 */ /* 0x000fe4000fffe0ff */
[----:B------:R-:W-:Y:S02]  /*5550*/  UIADD3.64 UR30, UPT, UPT, UR26, 0x2, URZ ;  /* 0x000000021a1e7897 */ /* 0x000fe4000fffe0ff */
[----:B------:R-:W-:-:S02]  /*5560*/  UIADD3.64 UR32, UPT, UPT, UR24, 0x200, URZ ;  /* 0x0000020018207897 */ /* 0x000fc4000fffe0ff */
[----:B------:R-:W-:Y:S01]  /*5570*/  UIADD3.64 UR34, UPT, UPT, UR26, 0x4, URZ ;  /* 0x000000041a227897 */ /* 0x000fe2000fffe0ff */
[----:B------:R-:W-:-:S11]  /*5580*/  UMOV UR23, 0x1 ;  /* 0x0000000100177882 */ /* 0x000fd60000000000 */
.L_x_10:
[----:B------:R-:W-:Y:S01]  /*5590*/  IADD3 R203, P1, PT, R203, UR18, RZ ;  /* 0x00000012cbcb7c10 */ /* 0x000fe2000ff3e0ff */
[----:B------:R-:W0:Y:S01]  /*55a0*/  S2R R128, SR_TID.X ;  /* 0x0000000000807919 */ /* 0x000e220000002100 */
[----:B------:R-:W-:Y:S01]  /*55b0*/  IADD3 R211, P5, PT, R211, UR18, RZ ;  /* 0x00000012d3d37c10 */ /* 0x000fe2000ffbe0ff */
[----:B------:R-:W-:Y:S01]  /*55c0*/  IMAD.U32 R125, R125, -0x80000000, RZ ;  /* 0x800000007d7d7824 */ /* 0x000fe200078e00ff */
[----:B------:R-:W-:Y:S02]  /*55d0*/  IADD3.X R201, PT, PT, R201, UR37, RZ, P1, !PT ;  /* 0x00000025c9c97c10 */ /* 0x000fe40008ffe4ff */
[----:B------:R-:W-:Y:S02]  /*55e0*/  IADD3 R185, P1, PT, R185, UR18, RZ ;  /* 0x00000012b9b97c10 */ /* 0x000fe4000ff3e0ff */
[----:B------:R-:W-:Y:S02]  /*55f0*/  IADD3.X R209, PT, PT, R209, UR37, RZ, P5, !PT ;  /* 0x00000025d1d17c10 */ /* 0x000fe4000affe4ff */
[----:B------:R-:W-:-:S02]  /*5600*/  IADD3.X R183, PT, PT, R183, UR37, RZ, P1, !PT ;  /* 0x00000025b7b77c10 */ /* 0x000fc40008ffe4ff */
[----:B------:R-:W-:Y:S02]  /*5610*/  IADD3 R165, P1, PT, R165, UR18, RZ ;  /* 0x00000012a5a57c10 */ /* 0x000fe4000ff3e0ff */
[----:B------:R-:W-:Y:S02]  /*5620*/  IADD3 R207, P6, PT, R207, UR18, RZ ;  /* 0x00000012cfcf7c10 */ /* 0x000fe4000ffde0ff */
[----:B------:R-:W-:Y:S02]  /*5630*/  IADD3.X R163, PT, PT, R163, UR37, RZ, P1, !PT ;  /* 0x00000025a3a37c10 */ /* 0x000fe40008ffe4ff */
[----:B------:R-:W-:Y:S02]  /*5640*/  IADD3 R145, P1, PT, R145, UR11, RZ ;  /* 0x0000000b91917c10 */ /* 0x000fe4000ff3e0ff */
[----:B------:R-:W-:Y:S02]  /*5650*/  IADD3 R193, P5, PT, R193, UR18, RZ ;  /* 0x00000012c1c17c10 */ /* 0x000fe4000ffbe0ff */
        /* <DEDUP_REMOVED lines=8> */
[----:B------:R-:W-:Y:S02]  /*56e0*/  IADD3.X R205, PT, PT, R205, UR37, RZ, P6, !PT ;  /* 0x00000025cdcd7c10 */ /* 0x000fe4000b7fe4ff */
[----:B------:R-:W-:Y:S02]  /*56f0*/  IADD3.X R191, PT, PT, R191, UR37, RZ, P5, !PT ;  /* 0x00000025bfbf7c10 */ /* 0x000fe4000affe4ff */
[----:B------:R-:W-:Y:S02]  /*5700*/  IADD3 R189, P6, PT, R189, UR18, RZ ;  /* 0x00000012bdbd7c10 */ /* 0x000fe4000ffde0ff */
[----:B------:R-:W-:Y:S02]  /*5710*/  IADD3 R173, P5, PT, R173, UR18, RZ ;  /* 0x00000012adad7c10 */ /* 0x000fe4000ffbe0ff */
[----:B------:R-:W-:-:S02]  /*5720*/  IADD3.X R118, PT, PT, R118, UR36, RZ, P1, !PT ;  /* 0x0000002476767c10 */ /* 0x000fc40008ffe4ff */
[----:B------:R-:W-:Y:S02]  /*5730*/  IADD3.X R197, PT, PT, R197, UR37, RZ, P3, !PT ;  /* 0x00000025c5c57c10 */ /* 0x000fe40009ffe4ff */
[----:B------:R-:W-:Y:S02]  /*5740*/  IADD3.X R195, PT, PT, R195, UR37, RZ, P4, !PT ;  /* 0x00000025c3c37c10 */ /* 0x000fe4000a7fe4ff */
[----:B------:R-:W-:Y:S02]  /*5750*/  IADD3 R84, P1, PT, R84, UR11, RZ ;  /* 0x0000000b54547c10 */ /* 0x000fe4000ff3e0ff */
[----:B------:R-:W-:Y:S02]  /*5760*/  IADD3 R181, P3, PT, R181, UR18, RZ ;  /* 0x00000012b5b57c10 */ /* 0x000fe4000ff7e0ff */
[----:B------:R-:W-:Y:S02]  /*5770*/  IADD3 R177, P4, PT, R177, UR18, RZ ;  /* 0x00000012b1b17c10 */ /* 0x000fe4000ff9e0ff */
[----:B------:R-:W-:-:S02]  /*5780*/  IADD3.X R186, PT, PT, R186, UR37, RZ, P6, !PT ;  /* 0x00000025baba7c10 */ /* 0x000fc4000b7fe4ff */
[----:B------:R-:W-:Y:S02]  /*5790*/  IADD3.X R171, PT, PT, R171, UR37, RZ, P5, !PT ;  /* 0x00000025abab7c10 */ /* 0x000fe4000affe4ff */
[----:B------:R-:W-:Y:S02]  /*57a0*/  IADD3 R169, P6, PT, R169, UR18, RZ ;  /* 0x00000012a9a97c10 */ /* 0x000fe4000ffde0ff */
[----:B------:R-:W-:Y:S02]  /*57b0*/  IADD3 R153, P5, PT, R153, UR18, RZ ;  /* 0x0000001299997c10 */ /* 0x000fe4000ffbe0ff */
[----:B------:R-:W-:Y:S02]  /*57c0*/  IADD3.X R85, PT, PT, R85, UR36, RZ, P1, !PT ;  /* 0x0000002455557c10 */ /* 0x000fe40008ffe4ff */
[----:B------:R-:W-:Y:S02]  /*57d0*/  IADD3.X R179, PT, PT, R179, UR37, RZ, P3, !PT ;  /* 0x00000025b3b37c10 */ /* 0x000fe40009ffe4ff */
[----:B------:R-:W-:-:S02]  /*57e0*/  IADD3.X R175, PT, PT, R175, UR37, RZ, P4, !PT ;  /* 0x00000025afaf7c10 */ /* 0x000fc4000a7fe4ff */
[----:B------:R-:W-:Y:S02]  /*57f0*/  IADD3 R50, P1, PT, R50, UR11, RZ ;  /* 0x0000000b32327c10 */ /* 0x000fe4000ff3e0ff */
[----:B------:R-:W-:Y:S02]  /*5800*/  IADD3 R161, P3, PT, R161, UR18, RZ ;  /* 0x00000012a1a17c10 */ /* 0x000fe4000ff7e0ff */
[----:B------:R-:W-:Y:S02]  /*5810*/  IADD3 R157, P4, PT, R157, UR18, RZ ;  /* 0x000000129d9d7c10 */ /* 0x000fe4000ff9e0ff */
[----:B------:R-:W-:Y:S02]  /*5820*/  IADD3.X R167, PT, PT, R167, UR37, RZ, P6, !PT ;  /* 0x00000025a7a77c10 */ /* 0x000fe4000b7fe4ff */
[----:B------:R-:W-:Y:S02]  /*5830*/  IADD3.X R151, PT, PT, R151, UR37, RZ, P5, !PT ;  /* 0x0000002597977c10 */ /* 0x000fe4000affe4ff */
[----:B------:R-:W-:-:S02]  /*5840*/  IADD3 R149, P6, PT, R149, UR11, RZ ;  /* 0x0000000b95957c10 */ /* 0x000fc4000ffde0ff */
[----:B------:R-:W-:Y:S02]  /*5850*/  IADD3 R123, P5, PT, R123, UR11, RZ ;  /* 0x0000000b7b7b7c10 */ /* 0x000fe4000ffbe0ff */
[----:B------:R-:W-:Y:S02]  /*5860*/  IADD3.X R52, PT, PT, R52, UR36, RZ, P1, !PT ;  /* 0x0000002434347c10 */ /* 0x000fe40008ffe4ff */
[----:B------:R-:W-:Y:S02]  /*5870*/  IADD3.X R159, PT, PT, R159, UR37, RZ, P3, !PT ;  /* 0x000000259f9f7c10 */ /* 0x000fe40009ffe4ff */
[----:B------:R-:W-:Y:S02]  /*5880*/  IADD3.X R155, PT, PT, R155, UR37, RZ, P4, !PT ;  /* 0x000000259b9b7c10 */ /* 0x000fe4000a7fe4ff */
[----:B------:R-:W-:Y:S02]  /*5890*/  IADD3 R17, P1, PT, R17, UR11, RZ ;  /* 0x0000000b11117c10 */ /* 0x000fe4000ff3e0ff */
[----:B------:R-:W-:-:S02]  /*58a0*/  IADD3 R141, P3, PT, R141, UR11, RZ ;  /* 0x0000000b8d8d7c10 */ /* 0x000fc4000ff7e0ff */
        /* <DEDUP_REMOVED lines=49> */
[----:B------:R-:W-:Y:S01]  /*5bc0*/  IADD3.X R43, PT, PT, R43, UR36, RZ, P1, !PT ;  /* 0x000000242b2b7c10 */ /* 0x000fe20008ffe4ff */
[----:B------:R-:W1:Y:S01]  /*5bd0*/  SYNCS.PHASECHK.TRANS64.TRYWAIT P1, [UR6], R125 ;  /* 0x0000007dff0075a7 */ /* 0x000e620008021106 */
[----:B------:R-:W-:Y:S02]  /*5be0*/  IADD3 R49, P6, PT, R49, UR11, RZ ;  /* 0x0000000b31317c10 */ /* 0x000fe4000ffde0ff */
[----:B------:R-:W-:Y:S02]  /*5bf0*/  IADD3 R46, P5, PT, R46, UR11, RZ ;  /* 0x0000000b2e2e7c10 */ /* 0x000fe4000ffbe0ff */
[----:B------:R-:W-:Y:S02]  /*5c00*/  IADD3.X R20, PT, PT, R20, UR36, RZ, P3, !PT ;  /* 0x0000002414147c10 */ /* 0x000fe40009ffe4ff */
[----:B------:R-:W-:-:S02]  /*5c10*/  IADD3.X R112, PT, PT, R112, UR36, RZ, P4, !PT ;  /* 0x0000002470707c10 */ /* 0x000fc4000a7fe4ff */
[----:B------:R-:W-:Y:S02]  /*5c20*/  IADD3 R109, P3, PT, R109, UR11, RZ ;  /* 0x0000000b6d6d7c10 */ /* 0x000fe4000ff7e0ff */
[----:B------:R-:W-:Y:S02]  /*5c30*/  IADD3 R77, P4, PT, R77, UR11, RZ ;  /* 0x0000000b4d4d7c10 */ /* 0x000fe4000ff9e0ff */
[----:B------:R-:W-:Y:S02]  /*5c40*/  IADD3.X R51, PT, PT, R51, UR36, RZ, P6, !PT ;  /* 0x0000002433337c10 */ /* 0x000fe4000b7fe4ff */
[----:B------:R-:W-:Y:S02]  /*5c50*/  IADD3.X R48, PT, PT, R48, UR36, RZ, P5, !PT ;  /* 0x0000002430307c10 */ /* 0x000fe4000affe4ff */
[----:B------:R-:W-:Y:S02]  /*5c60*/  IADD3 R14, P6, PT, R14, UR11, RZ ;  /* 0x0000000b0e0e7c10 */ /* 0x000fe4000ffde0ff */
[----:B------:R-:W-:-:S02]  /*5c70*/  IADD3 R13, P5, PT, R13, UR11, RZ ;  /* 0x0000000b0d0d7c10 */ /* 0x000fc4000ffbe0ff */
[----:B------:R-:W-:Y:S02]  /*5c80*/  IADD3.X R110, PT, PT, R110, UR36, RZ, P3, !PT ;  /* 0x000000246e6e7c10 */ /* 0x000fe40009ffe4ff */
[----:B------:R-:W-:Y:S02]  /*5c90*/  IADD3.X R79, PT, PT, R79, UR36, RZ, P4, !PT ;  /* 0x000000244f4f7c10 */ /* 0x000fe4000a7fe4ff */
        /* <DEDUP_REMOVED lines=30> */
[--C-:B0-----:R-:W-:Y:S02]  /*5e80*/  SHF.R.U32.HI R126, RZ, 0x7, R128.reuse ;  /* 0x00000007ff7e7819 */ /* 0x101fe40000011680 */
[--C-:B------:R-:W-:Y:S02]  /*5e90*/  SHF.R.U32.HI R127, RZ, 0x7, R128.reuse ;  /* 0x00000007ff7f7819 */ /* 0x100fe40000011680 */
[----:B------:R-:W-:Y:S02]  /*5ea0*/  SHF.R.U32.HI R128, RZ, 0x7, R128 ;  /* 0x00000007ff807819 */ /* 0x000fe40000011680 */
        /* <DEDUP_REMOVED lines=8> */
[----:B------:R-:W-:Y:S02]  /*5f30*/  SGXT.U32 R128, R128, 0x1 ;  /* 0x000000018080781a */ /* 0x000fe40000000000 */
[----:B------:R-:W-:Y:S02]  /*5f40*/  SGXT.U32 R127, R127, 0x1 ;  /* 0x000000017f7f781a */ /* 0x000fe40000000000 */
[----:B------:R-:W-:Y:S02]  /*5f50*/  IADD3.X R7, PT, PT, R7, UR36, RZ, P3, !PT ;  /* 0x0000002407077c10 */ /* 0x000fe40009ffe4ff */
[----:B------:R-:W-:Y:S02]  /*5f60*/  IADD3.X R98, PT, PT, R98, UR36, RZ, P4, !PT ;  /* 0x0000002462627c10 */ /* 0x000fe4000a7fe4ff */
[----:B------:R-:W-:-:S02]  /*5f70*/  IADD3 R2, P3, PT, R2, UR11, RZ ;  /* 0x0000000b02027c10 */ /* 0x000fc4000ff7e0ff */
[----:B------:R-:W-:Y:S02]  /*5f80*/  IADD3 R95, P4, PT, R95, UR11, RZ ;  /* 0x0000000b5f5f7c10 */ /* 0x000fe4000ff9e0ff */
[----:B------:R-:W-:Y:S02]  /*5f90*/  IADD3.X R36, PT, PT, R36, UR36, RZ, P6, !PT ;  /* 0x0000002424247c10 */ /* 0x000fe4000b7fe4ff */
[----:B------:R-:W-:Y:S02]  /*5fa0*/  IADD3.X R66, PT, PT, R66, UR36, RZ, P5, !PT ;  /* 0x0000002442427c10 */ /* 0x000fe4000affe4ff */
[----:B------:R-:W-:Y:S02]  /*5fb0*/  SGXT.U32 R126, R126, 0x1 ;  /* 0x000000017e7e781a */ /* 0x000fe40000000000 */
[----:B------:R-:W-:Y:S02]  /*5fc0*/  IADD3 R33, P6, PT, R33, UR11, RZ ;  /* 0x0000000b21217c10 */ /* 0x000fe4000ffde0ff */
[----:B------:R-:W-:-:S02]  /*5fd0*/  LOP3.LUT R128, R128, 0x2, RZ, 0xfc, !PT ;  /* 0x0000000280807812 */ /* 0x000fc400078efcff */
[----:B------:R-:W-:Y:S02]  /*5fe0*/  LOP3.LUT R127, R127, 0x4, RZ, 0xfc, !PT ;  /* 0x000000047f7f7812 */ /* 0x000fe400078efcff */
[----:B------:R-:W-:Y:S02]  /*5ff0*/  IADD3 R0, P5, PT, R0, UR11, RZ ;  /* 0x0000000b00007c10 */ /* 0x000fe4000ffbe0ff */
[----:B------:R-:W-:Y:S02]  /*6000*/  IADD3.X R4, PT, PT, R4, UR36, RZ, P3, !PT ;  /* 0x0000002404047c10 */ /* 0x000fe40009ffe4ff */
[----:B------:R-:W-:Y:S02]  /*6010*/  IADD3.X R96, PT, PT, R96, UR36, RZ, P4, !PT ;  /* 0x0000002460607c10 */ /* 0x000fe4000a7fe4ff */
[----:B------:R-:W-:Y:S02]  /*6020*/  ISETP.GE.AND P0, PT, R126, UR22, PT ;  /* 0x000000167e007c0c */ /* 0x000fe4000bf06270 */
[----:B------:R-:W-:-:S02]  /*6030*/  ISETP.GE.AND P3, PT, R128, UR22, PT ;  /* 0x0000001680007c0c */ /* 0x000fc4000bf66270 */
[----:B------:R-:W-:Y:S02]  /*6040*/  ISETP.GE.AND P4, PT, R127, UR22, PT ;  /* 0x000000167f007c0c */ /* 0x000fe4000bf86270 */
[----:B------:R-:W-:Y:S02]  /*6050*/  IADD3.X R35, PT, PT, R35, UR36, RZ, P6, !PT ;  /* 0x0000002423237c10 */ /* 0x000fe4000b7fe4ff */
[----:B------:R-:W-:Y:S02]  /*6060*/  IADD3.X R3, PT, PT, R3, UR36, RZ, P5, !PT ;  /* 0x0000002403037c10 */ /* 0x000fe4000affe4ff */
[----:B------:R-:W-:Y:S01]  /*6070*/  PRMT R219, RZ, 0x7610, R219 ;  /* 0x00007610ffdb7816 */ /* 0x000fe200000000db */
[----:B-1----:R-:W-:Y:S06]  /*6080*/  @!P1 BRA `(.L_x_8) ;  /* 0x0000003800189947 */ /* 0x002fec0003800000 */
.L_x_16:
[----:B------:R-:W0:Y:S01]  /*6090*/  S2R R126, SR_TID.X ;  /* 0x00000000007e7919 */ /* 0x000e220000002100 */
[----:B------:R-:W-:Y:S01]  /*60a0*/  @!P0 IMAD.MOV.U32 R127, RZ, RZ, R3 ;  /* 0x000000ffff7f8224 */ /* 0x000fe200078e0003 */
[----:B------:R-:W-:Y:S02]  /*60b0*/  PRMT R233, RZ, 0x7610, R233 ;  /* 0x00007610ffe97816 */ /* 0x000fe400000000e9 */
[----:B0-----:R-:W-:-:S04]  /*60c0*/  SHF.R.U32.HI R126, RZ, 0x7, R126 ;  /* 0x00000007ff7e7819 */ /* 0x001fc8000001167e */
[----:B------:R-:W-:-:S04]  /*60d0*/  SGXT.U32 R126, R126, 0x1 ;  /* 0x000000017e7e781a */ /* 0x000fc80000000000 */
[----:B------:R-:W-:-:S04]  /*60e0*/  LOP3.LUT R126, R126, 0x6, RZ, 0xfc, !PT ;  /* 0x000000067e7e7812 */ /* 0x000fc800078efcff */
[----:B------:R-:W-:Y:S01]  /*60f0*/  ISETP.GE.AND P1, PT, R126, UR22, PT ;  /* 0x000000167e007c0c */ /* 0x000fe2000bf26270 */
[----:B------:R-:W-:-:S05]  /*6100*/  @!P0 IMAD.MOV.U32 R126, RZ, RZ, R0 ;  /* 0x000000ffff7e8224 */ /* 0x000fca00078e0000 */
[----:B------:R0:W2:Y:S01]  /*6110*/  @!P0 LDG.E.U8 R219, desc[UR20][R126.64] ;  /* 0x000000147edb8981 */ /* 0x0000a2000c1e1100 */
[----:B------:R-:W-:Y:S02]  /*6120*/  PRMT R231, RZ, 0x7610, R231 ;  /* 0x00007610ffe77816 */ /* 0x000fe400000000e7 */
[----:B------:R-:W-:Y:S02]  /*6130*/  PRMT R229, RZ, 0x7610, R229 ;  /* 0x00007610ffe57816 */ /* 0x000fe400000000e5 */
[----:B------:R-:W-:Y:S01]  /*6140*/  ISETP.GE.AND P0, PT, R235, UR22, PT ;  /* 0x00000016eb007c0c */ /* 0x000fe2000bf06270 */
[----:B0-----:R-:W-:Y:S02]  /*6150*/  @!P3 IMAD.MOV.U32 R126, RZ, RZ, R33 ;  /* 0x000000ffff7eb224 */ /* 0x001fe400078e0021 */
[----:B------:R-:W-:-:S05]  /*6160*/  @!P3 IMAD.MOV.U32 R127, RZ, RZ, R35 ;  /* 0x000000ffff7fb224 */ /* 0x000fca00078e0023 */
[----:B------:R0:W3:Y:S02]  /*6170*/  @!P3 LDG.E.U8 R233, desc[UR20][R126.64] ;  /* 0x000000147ee9b981 */ /* 0x0000e4000c1e1100 */
[----:B0-----:R-:W0:Y:S01]  /*6180*/  S2R R127, SR_TID.X ;  /* 0x00000000007f7919 */ /* 0x001e220000002100 */
[----:B------:R-:W-:Y:S01]  /*6190*/  @!P4 IMAD.MOV.U32 R126, RZ, RZ, R64 ;  /* 0x000000ffff7ec224 */ /* 0x000fe200078e0040 */
[----:B0-----:R-:W-:-:S04]  /*61a0*/  SHF.R.U32.HI R127, RZ, 0x7, R127 ;  /* 0x00000007ff7f7819 */ /* 0x001fc8000001167f */
[----:B------:R-:W-:-:S04]  /*61b0*/  SGXT.U32 R127, R127, 0x1 ;  /* 0x000000017f7f781a */ /* 0x000fc80000000000 */
[----:B------:R-:W-:-:S04]  /*61c0*/  LOP3.LUT R127, R127, 0xa, RZ, 0xfc, !PT ;  /* 0x0000000a7f7f7812 */ /* 0x000fc800078efcff */
[----:B------:R-:W-:Y:S01]  /*61d0*/  ISETP.GE.AND P3, PT, R127, UR22, PT ;  /* 0x000000167f007c0c */ /* 0x000fe2000bf66270 */
[----:B------:R-:W-:-:S05]  /*61e0*/  @!P4 IMAD.MOV.U32 R127, RZ, RZ, R66 ;  /* 0x000000ffff7fc224 */ /* 0x000fca00078e0042 */
[----:B------:R0:W4:Y:S01]  /*61f0*/  @!P4 LDG.E.U8 R231, desc[UR20][R126.64] ;  /* 0x000000147ee7c981 */ /* 0x000122000c1e1100 */
[----:B------:R-:W-:Y:S01]  /*6200*/  PRMT R213, RZ, 0x7610, R213 ;  /* 0x00007610ffd57816 */ /* 0x000fe200000000d5 */
[----:B0-----:R-:W0:Y:S01]  /*6210*/  S2R R127, SR_TID.X ;  /* 0x00000000007f7919 */ /* 0x001e220000002100 */
[----:B------:R-:W-:Y:S01]  /*6220*/  @!P1 IMAD.MOV.U32 R126, RZ, RZ, R95 ;  /* 0x000000ffff7e9224 */ /* 0x000fe200078e005f */
[----:B0-----:R-:W-:-:S04]  /*6230*/  SHF.R.U32.HI R127, RZ, 0x7, R127 ;  /* 0x00000007ff7f7819 */ /* 0x001fc8000001167f */
[----:B------:R-:W-:-:S04]  /*6240*/  SGXT.U32 R127, R127, 0x1 ;  /* 0x000000017f7f781a */ /* 0x000fc80000000000 */
[----:B------:R-:W-:-:S04]  /*6250*/  LOP3.LUT R127, R127, 0xc, RZ, 0xfc, !PT ;  /* 0x0000000c7f7f7812 */ /* 0x000fc800078efcff */
[----:B------:R-:W-:Y:S01]  /*6260*/  ISETP.GE.AND P4, PT, R127, UR22, PT ;  /* 0x000000167f007c0c */ /* 0x000fe2000bf86270 */
[----:B------:R-:W-:-:S05]  /*6270*/  @!P1 IMAD.MOV.U32 R127, RZ, RZ, R96 ;  /* 0x000000ffff7f9224 */ /* 0x000fca00078e0060 */
[----:B------:R0:W5:Y:S01]  /*6280*/  @!P1 LDG.E.U8 R229, desc[UR20][R126.64] ;  /* 0x000000147ee59981 */ /* 0x000162000c1e1100 */
        /* <DEDUP_REMOVED lines=8> */
[----:B------:R0:W2:Y:S01]  /*6310*/  @!P0 LDG.E.U8 R213, desc[UR20][R126.64] ;  /* 0x000000147ed58981 */ /* 0x0000a2000c1e1100 */
        /* <DEDUP_REMOVED lines=36> */
[----:B------:R-:W-:Y:S02]  /*6560*/  PRMT R217, RZ, 0x7610, R217 ;  /* 0x00007610ffd97816 */ /* 0x000fe400000000d9 */
[----:B------:R-:W-:-:S04]  /*6570*/  PRMT R215, RZ, 0x7610, R215 ;  /* 0x00007610ffd77816 */ /* 0x000fc800000000d7 */
[----:B------:R-:W2:Y:S01]  /*6580*/  @!P4 LDG.E.U8 R217, desc[UR20][R68.64] ;  /* 0x0000001444d9c981 */ /* 0x000ea2000c1e1100 */
[----:B0-----:R-:W-:Y:S01]  /*6590*/  @!P3 IMAD.MOV.U32 R126, RZ, RZ, R37 ;  /* 0x000000ffff7eb224 */ /* 0x001fe200078e0025 */
[----:B------:R-:W0:Y:S02]  /*65a0*/  S2R R127, SR_TID.X ;  /* 0x00000000007f7919 */ /* 0x000e240000002100 */
[----:B0-----:R-:W-:-:S04]  /*65b0*/  SHF.R.U32.HI R127, RZ, 0x7, R127 ;  /* 0x00000007ff7f7819 */ /* 0x001fc8000001167f */
[----:B------:R-:W-:-:S04]  /*65c0*/  SGXT.U32 R127, R127, 0x1 ;  /* 0x000000017f7f781a */ /* 0x000fc80000000000 */
[----:B------:R-:W-:-:S04]  /*65d0*/  LOP3.LUT R127, R127, 0x18, RZ, 0xfc, !PT ;  /* 0x000000187f7f7812 */ /* 0x000fc800078efcff */
[----:B------:R-:W-:Y:S01]  /*65e0*/  ISETP.GE.AND P0, PT, R127, UR22, PT ;  /* 0x000000167f007c0c */ /* 0x000fe2000bf06270 */
[----:B------:R-:W-:-:S05]  /*65f0*/  @!P3 IMAD.MOV.U32 R127, RZ, RZ, R38 ;  /* 0x000000ffff7fb224 */ /* 0x000fca00078e0026 */
[----:B------:R0:W2:Y:S02]  /*6600*/  @!P3 LDG.E.U8 R221, desc[UR20][R126.64] ;  /* 0x000000147eddb981 */ /* 0x0000a4000c1e1100 */
[----:B0-----:R-:W0:Y:S02]  /*6610*/  S2R R127, SR_TID.X ;  /* 0x00000000007f7919 */ /* 0x001e240000002100 */
[--C-:B0-----:R-:W-:Y:S02]  /*6620*/  SHF.R.U32.HI R126, RZ, 0x7, R127.reuse ;  /* 0x00000007ff7e7819 */ /* 0x101fe4000001167f */
[----:B------:R-:W-:Y:S02]  /*6630*/  SHF.R.U32.HI R127, RZ, 0x7, R127 ;  /* 0x00000007ff7f7819 */ /* 0x000fe4000001167f */
[----:B------:R-:W-:Y:S02]  /*6640*/  SGXT.U32 R126, R126, 0x1 ;  /* 0x000000017e7e781a */ /* 0x000fe40000000000 */
[----:B------:R-:W-:-:S02]  /*6650*/  SGXT.U32 R127, R127, 0x1 ;  /* 0x000000017f7f781a */ /* 0x000fc40000000000 */
[----:B------:R-:W-:Y:S02]  /*6660*/  LOP3.LUT R126, R126, 0x1a, RZ, 0xfc, !PT ;  /* 0x0000001a7e7e7812 */ /* 0x000fe400078efcff */
[----:B------:R-:W-:Y:S02]  /*6670*/  LOP3.LUT R127, R127, 0x1c, RZ, 0xfc, !PT ;  /* 0x0000001c7f7f7812 */ /* 0x000fe400078efcff */
[----:B------:R-:W-:Y:S01]  /*6680*/  ISETP.GE.AND P3, PT, R126, UR22, PT ;  /* 0x000000167e007c0c */ /* 0x000fe2000bf66270 */
[----:B------:R-:W-:Y:S01]  /*6690*/  @!P1 IMAD.MOV.U32 R126, RZ, RZ, R99 ;  /* 0x000000ffff7e9224 */ /* 0x000fe200078e0063 */
[----:B------:R-:W-:Y:S01]  /*66a0*/  ISETP.GE.AND P4, PT, R127, UR22, PT ;  /* 0x000000167f007c0c */ /* 0x000fe2000bf86270 */
[----:B------:R-:W-:-:S05]  /*66b0*/  @!P1 IMAD.MOV.U32 R127, RZ, RZ, R100 ;  /* 0x000000ffff7f9224 */ /* 0x000fca00078e0064 */
[----:B------:R0:W2:Y:S02]  /*66c0*/  @!P1 LDG.E.U8 R215, desc[UR20][R126.64] ;  /* 0x000000147ed79981 */ /* 0x0000a4000c1e1100 */
[----:B0-----:R-:W0:Y:S01]  /*66d0*/  S2R R127, SR_TID.X ;  /* 0x00000000007f7919 */ /* 0x001e220000002100 */
[----:B------:R-:W-:Y:S01]  /*66e0*/  PRMT R125, RZ, 0x7610, R125 ;  /* 0x00007610ff7d7816 */ /* 0x000fe2000000007d */
[----:B------:R-:W-:Y:S01]  /*66f0*/  @!P0 IMAD.MOV.U32 R126, RZ, RZ, R6 ;  /* 0x000000ffff7e8224 */ /* 0x000fe200078e0006 */
[----:B0-----:R-:W-:-:S04]  /*6700*/  SHF.R.U32.HI R127, RZ, 0x7, R127 ;  /* 0x00000007ff7f7819 */ /* 0x001fc8000001167f */
[----:B------:R-:W-:-:S04]  /*6710*/  SGXT.U32 R127, R127, 0x1 ;  /* 0x000000017f7f781a */ /* 0x000fc80000000000 */
[----:B------:R-:W-:-:S04]  /*6720*/  LOP3.LUT R127, R127, 0x1e, RZ, 0xfc, !PT ;  /* 0x0000001e7f7f7812 */ /* 0x000fc800078efcff */
        /* <DEDUP_REMOVED lines=265> */
[----:B------:R-:W-:Y:S02]  /*77c0*/  PRMT R176, RZ, 0x7610, R176 ;  /* 0x00007610ffb07816 */ /* 0x000fe400000000b0 */
[----:B------:R-:W-:-:S04]  /*77d0*/  PRMT R178, RZ, 0x7610, R178 ;  /* 0x00007610ffb27816 */ /* 0x000fc800000000b2 */
[----:B------:R-:W2:Y:S01]  /*77e0*/  @!P4 LDG.E.U8 R176, desc[UR20][R84.64] ;  /* 0x0000001454b0c981 */ /* 0x000ea2000c1e1100 */
[----:B------:R-:W-:Y:S02]  /*77f0*/  PRMT R180, RZ, 0x7610, R180 ;  /* 0x00007610ffb47816 */ /* 0x000fe400000000b4 */
[--C-:B0-----:R-:W-:Y:S02]  /*7800*/  SHF.R.U32.HI R126, RZ, 0x7, R127.reuse ;  /* 0x00000007ff7e7819 */ /* 0x101fe4000001167f */
[----:B------:R-:W-:Y:S02]  /*7810*/  SHF.R.U32.HI R127, RZ, 0x7, R127 ;  /* 0x00000007ff7f7819 */ /* 0x000fe4000001167f */
[----:B------:R-:W-:Y:S02]  /*7820*/  SGXT.U32 R126, R126, 0x1 ;  /* 0x000000017e7e781a */ /* 0x000fe40000000000 */
[----:B------:R-:W-:Y:S02]  /*7830*/  SGXT.U32 R127, R127, 0x1 ;  /* 0x000000017f7f781a */ /* 0x000fe40000000000 */
[----:B------:R-:W-:-:S02]  /*7840*/  LOP3.LUT R126, R126, 0x5a, RZ, 0xfc, !PT ;  /* 0x0000005a7e7e7812 */ /* 0x000fc400078efcff */
[----:B------:R-:W-:Y:S02]  /*7850*/  LOP3.LUT R127, R127, 0x5c, RZ, 0xfc, !PT ;  /* 0x0000005c7f7f7812 */ /* 0x000fe400078efcff */
[----:B------:R-:W-:Y:S01]  /*7860*/  ISETP.GE.AND P3, PT, R126, UR22, PT ;  /* 0x000000167e007c0c */ /* 0x000fe2000bf66270 */
[----:B------:R-:W-:Y:S01]  /*7870*/  @!P1 IMAD.MOV.U32 R126, RZ, RZ, R115 ;  /* 0x000000ffff7e9224 */ /* 0x000fe200078e0073 */
[----:B------:R-:W-:Y:S01]  /*7880*/  ISETP.GE.AND P4, PT, R127, UR22, PT ;  /* 0x000000167f007c0c */ /* 0x000fe2000bf86270 */
[----:B------:R-:W-:-:S05]  /*7890*/  @!P1 IMAD.MOV.U32 R127, RZ, RZ, R116 ;  /* 0x000000ffff7f9224 */ /* 0x000fca00078e0074 */
[----:B------:R0:W2:Y:S01]  /*78a0*/  @!P1 LDG.E.U8 R178, desc[UR20][R126.64] ;  /* 0x000000147eb29981 */ /* 0x0000a2000c1e1100 */
[----:B------:R-:W-:Y:S02]  /*78b0*/  ISETP.GE.AND P1, PT, R252, UR22, PT ;  /* 0x00000016fc007c0c */ /* 0x000fe4000bf26270 */
[----:B------:R-:W-:Y:S01]  /*78c0*/  PRMT R182, RZ, 0x7610, R182 ;  /* 0x00007610ffb67816 */ /* 0x000fe200000000b6 */
[----:B0-----:R-:W-:Y:S02]  /*78d0*/  @!P0 IMAD.MOV.U32 R126, RZ, RZ, R22 ;  /* 0x000000ffff7e8224 */ /* 0x001fe400078e0016 */
        /* <DEDUP_REMOVED lines=27> */
[----:B------:R-:W-:Y:S02]  /*7a90*/  PRMT R194, RZ, 0x7610, R194 ;  /* 0x00007610ffc27816 */ /* 0x000fe400000000c2 */
[----:B------:R-:W-:Y:S01]  /*7aa0*/  ISETP.GE.AND P1, PT, R246, UR22, PT ;  /* 0x00000016f6007c0c */ /* 0x000fe2000bf26270 */
[----:B0-----:R-:W-:Y:S02]  /*7ab0*/  @!P4 IMAD.MOV.U32 R126, RZ, RZ, R87 ;  /* 0x000000ffff7ec224 */ /* 0x001fe400078e0057 */
[----:B------:R-:W-:-:S05]  /*7ac0*/  @!P4 IMAD.MOV.U32 R127, RZ, RZ, R90 ;  /* 0x000000ffff7fc224 */ /* 0x000fca00078e005a */
[----:B------:R0:W2:Y:S01]  /*7ad0*/  @!P4 LDG.E.U8 R192, desc[UR20][R126.64] ;  /* 0x000000147ec0c981 */ /* 0x0000a2000c1e1100 */
[----:B------:R-:W-:Y:S01]  /*7ae0*/  PRMT R198, RZ, 0x7610, R198 ;  /* 0x00007610ffc67816 */ /* 0x000fe200000000c6 */
[----:B0-----:R-:W-:Y:S02]  /*7af0*/  @!P5 IMAD.MOV.U32 R126, RZ, RZ, R119 ;  /* 0x000000ffff7ed224 */ /* 0x001fe400078e0077 */
[----:B------:R-:W-:-:S05]  /*7b00*/  @!P5 IMAD.MOV.U32 R127, RZ, RZ, R120 ;  /* 0x000000ffff7fd224 */ /* 0x000fca00078e0078 */
[----:B------:R0:W2:Y:S01]  /*7b10*/  @!P5 LDG.E.U8 R194, desc[UR20][R126.64] ;  /* 0x000000147ec2d981 */ /* 0x0000a2000c1e1100 */
[----:B------:R-:W-:Y:S01]  /*7b20*/  PRMT R200, RZ, 0x7610, R200 ;  /* 0x00007610ffc87816 */ /* 0x000fe200000000c8 */
[----:B0-----:R-:W-:Y:S02]  /*7b30*/  @!P0 IMAD.MOV.U32 R126, RZ, RZ, R26 ;  /* 0x000000ffff7e8224 */ /* 0x001fe400078e001a */
[----:B------:R-:W-:-:S05]  /*7b40*/  @!P0 IMAD.MOV.U32 R127, RZ, RZ, R28 ;  /* 0x000000ffff7f8224 */ /* 0x000fca00078e001c */
[----:B------:R0:W2:Y:S01]  /*7b50*/  @!P0 LDG.E.U8 R198, desc[UR20][R126.64] ;  /* 0x000000147ec68981 */ /* 0x0000a2000c1e1100 */
[----:B------:R-:W-:Y:S01]  /*7b60*/  ISETP.GE.AND P0, PT, R245, UR22, PT ;  /* 0x00000016f5007c0c */ /* 0x000fe2000bf06270 */
[----:B0-----:R-:W-:Y:S02]  /*7b70*/  @!P1 IMAD.MOV.U32 R126, RZ, RZ, R58 ;  /* 0x000000ffff7e9224 */ /* 0x001fe400078e003a */
[----:B------:R-:W-:-:S05]  /*7b80*/  @!P1 IMAD.MOV.U32 R127, RZ, RZ, R60 ;  /* 0x000000ffff7f9224 */ /* 0x000fca00078e003c */
[----:B------:R0:W3:Y:S01]  /*7b90*/  @!P1 LDG.E.U8 R200, desc[UR20][R126.64] ;  /* 0x000000147ec89981 */ /* 0x0000e2000c1e1100 */
[----:B------:R-:W-:Y:S02]  /*7ba0*/  ISETP.GE.AND P1, PT, R244, UR22, PT ;  /* 0x00000016f4007c0c */ /* 0x000fe4000bf26270 */
[----:B------:R-:W-:Y:S02]  /*7bb0*/  PRMT R202, RZ, 0x7610, R202 ;  /* 0x00007610ffca7816 */ /* 0x000fe400000000ca */
[----:B0-----:R-:W-:Y:S02]  /*7bc0*/  @!P0 IMAD.MOV.U32 R126, RZ, RZ, R88 ;  /* 0x000000ffff7e8224 */ /* 0x001fe400078e0058 */
[----:B------:R-:W-:Y:S01]  /*7bd0*/  @!P0 IMAD.MOV.U32 R127, RZ, RZ, R91 ;  /* 0x000000ffff7f8224 */ /* 0x000fe200078e005b */
[----:B------:R-:W-:-:S04]  /*7be0*/  PRMT R204, RZ, 0x7610, R204 ;  /* 0x00007610ffcc7816 */ /* 0x000fc800000000cc */
[----:B------:R0:W3:Y:S01]  /*7bf0*/  @!P0 LDG.E.U8 R202, desc[UR20][R126.64] ;  /* 0x000000147eca8981 */ /* 0x0000e2000c1e1100 */
        /* <DEDUP_REMOVED lines=10> */
[----:B------:R-:W-:Y:S02]  /*7ca0*/  ISETP.GE.AND P0, PT, R241, UR22, PT ;  /* 0x00000016f1007c0c */ /* 0x000fe4000bf06270 */
[----:B------:R-:W-:Y:S01]  /*7cb0*/  PRMT R210, RZ, 0x7610, R210 ;  /* 0x00007610ffd27816 */ /* 0x000fe200000000d2 */
[----:B0-----:R-:W-:Y:S02]  /*7cc0*/  @!P1 IMAD.MOV.U32 R126, RZ, RZ, R61 ;  /* 0x000000ffff7e9224 */ /* 0x001fe400078e003d */
[----:B------:R-:W-:-:S08]  /*7cd0*/  @!P1 IMAD.MOV.U32 R127, RZ, RZ, R62 ;  /* 0x000000ffff7f9224 */ /* 0x000fd000078e003e */
[----:B------:R-:W3:Y:S04]  /*7ce0*/  @!P0 LDG.E.U8 R210, desc[UR20][R92.64] ;  /* 0x000000145cd28981 */ /* 0x000ee8000c1e1100 */
[----:B------:R0:W3:Y:S01]  /*7cf0*/  @!P1 LDG.E.U8 R208, desc[UR20][R126.64] ;  /* 0x000000147ed09981 */ /* 0x0000e2000c1e1100 */
[----:B------:R-:W-:Y:S02]  /*7d00*/  ISETP.GE.AND P1, PT, R240, UR22, PT ;  /* 0x00000016f0007c0c */ /* 0x000fe4000bf26270 */
[----:B------:R-:W-:Y:S02]  /*7d10*/  ISETP.GE.AND P0, PT, R239, UR22, PT ;  /* 0x00000016ef007c0c */ /* 0x000fe4000bf06270 */
[----:B------:R-:W-:Y:S02]  /*7d20*/  PRMT R212, RZ, 0x7610, R212 ;  /* 0x00007610ffd47816 */ /* 0x000fe400000000d4 */
[----:B------:R-:W-:-:S07]  /*7d30*/  PRMT R214, RZ, 0x7610, R214 ;  /* 0x00007610ffd67816 */ /* 0x000fce00000000d6 */
[----:B0-----:R-:W-:Y:S02]  /*7d40*/  @!P1 IMAD.MOV.U32 R126, RZ, RZ, R123 ;  /* 0x000000ffff7e9224 */ /* 0x001fe400078e007b */
[----:B------:R-:W-:-:S05]  /*7d50*/  @!P1 IMAD.MOV.U32 R127, RZ, RZ, R124 ;  /* 0x000000ffff7f9224 */ /* 0x000fca00078e007c */
[----:B------:R0:W3:Y:S01]  /*7d60*/  @!P1 LDG.E.U8 R212, desc[UR20][R126.64] ;  /* 0x000000147ed49981 */ /* 0x0000e2000c1e1100 */
[----:B------:R-:W-:Y:S01]  /*7d70*/  ISETP.GE.AND P1, PT, R238, UR22, PT ;  /* 0x00000016ee007c0c */ /* 0x000fe2000bf26270 */
[----:B0-----:R-:W-:Y:S02]  /*7d80*/  @!P0 IMAD.MOV.U32 R126, RZ, RZ, R30 ;  /* 0x000000ffff7e8224 */ /* 0x001fe400078e001e */
[----:B------:R-:W-:-:S05]  /*7d90*/  @!P0 IMAD.MOV.U32 R127, RZ, RZ, R32 ;  /* 0x000000ffff7f8224 */ /* 0x000fca00078e0020 */
[----:B------:R0:W3:Y:S01]  /*7da0*/  @!P0 LDG.E.U8 R214, desc[UR20][R126.64] ;  /* 0x000000147ed68981 */ /* 0x0000e2000c1e1100 */
[----:B------:R-:W-:Y:S02]  /*7db0*/  ISETP.GE.AND P0, PT, R237, UR22, PT ;  /* 0x00000016ed007c0c */ /* 0x000fe4000bf06270 */
[----:B------:R-:W-:Y:S02]  /*7dc0*/  PRMT R216, RZ, 0x7610, R216 ;  /* 0x00007610ffd87816 */ /* 0x000fe400000000d8 */
[----:B------:R-:W-:Y:S01]  /*7dd0*/  PRMT R218, RZ, 0x7610, R218 ;  /* 0x00007610ffda7816 */ /* 0x000fe200000000da */
[----:B0-----:R-:W-:Y:S02]  /*7de0*/  @!P1 IMAD.MOV.U32 R126, RZ, RZ, R141 ;  /* 0x000000ffff7e9224 */ /* 0x001fe400078e008d */
[----:B------:R-:W-:-:S05]  /*7df0*/  @!P1 IMAD.MOV.U32 R127, RZ, RZ, R63 ;  /* 0x000000ffff7f9224 */ /* 0x000fca00078e003f */
[----:B------:R0:W3:Y:S02]  /*7e00*/  @!P1 LDG.E.U8 R216, desc[UR20][R126.64] ;  /* 0x000000147ed89981 */ /* 0x0000e4000c1e1100 */
[----:B0-----:R-:W-:Y:S02]  /*7e10*/  @!P0 IMAD.MOV.U32 R126, RZ, RZ, R145 ;  /* 0x000000ffff7e8224 */ /* 0x001fe400078e0091 */
[----:B------:R-:W-:-:S05]  /*7e20*/  @!P0 IMAD.MOV.U32 R127, RZ, RZ, R143 ;  /* 0x000000ffff7f8224 */ /* 0x000fca00078e008f */
[----:B------:R0:W3:Y:S02]  /*7e30*/  @!P0 LDG.E.U8 R218, desc[UR20][R126.64] ;  /* 0x000000147eda8981 */ /* 0x0000e4000c1e1100 */
[----:B0-----:R-:W0:Y:S01]  /*7e40*/  S2R R127, SR_TID.X ;  /* 0x00000000007f7919 */ /* 0x001e220000002100 */
[----:B------:R-:W-:Y:S02]  /*7e50*/  ISETP.GE.AND P1, PT, R236, UR22, PT ;  /* 0x00000016ec007c0c */ /* 0x000fe4000bf26270 */
[----:B------:R-:W-:-:S11]  /*7e60*/  PRMT R220, RZ, 0x7610, R220 ;  /* 0x00007610ffdc7816 */ /* 0x000fd600000000dc */
[----:B------:R-:W-:Y:S01]  /*7e70*/  @!P1 IMAD.MOV.U32 R126, RZ, RZ, R149 ;  /* 0x000000ffff7e9224 */ /* 0x000fe200078e0095 */
[----:B0-----:R-:W-:-:S04]  /*7e80*/  LOP3.LUT R127, R127, 0x7f, RZ, 0xc0, !PT ;  /* 0x0000007f7f7f7812 */ /* 0x001fc800078ec0ff */
[----:B------:R-:W-:Y:S01]  /*7e90*/  ISETP.GE.AND P0, PT, R127, UR22, PT ;  /* 0x000000167f007c0c */ /* 0x000fe2000bf06270 */
[----:B------:R-:W-:-:S05]  /*7ea0*/  @!P1 IMAD.MOV.U32 R127, RZ, RZ, R147 ;  /* 0x000000ffff7f9224 */ /* 0x000fca00078e0093 */
[----:B------:R0:W3:Y:S01]  /*7eb0*/  @!P1 LDG.E.U8 R220, desc[UR20][R126.64] ;  /* 0x000000147edc9981 */ /* 0x0000e2000c1e1100 */
[----:B------:R-:W-:Y:S01]  /*7ec0*/  BAR.SYNC.DEFER_BLOCKING 0x0 ;  /* 0x0000000000007b1d */ /* 0x000fe20000010000 */
[----:B------:R-:W-:-:S05]  /*7ed0*/  PRMT R222, RZ, 0x7610, R222 ;  /* 0x00007610ffde7816 */ /* 0x000fca00000000de */
[----:B0-----:R-:W-:Y:S02]  /*7ee0*/  @!P0 IMAD.MOV.U32 R126, RZ, RZ, R153 ;  /* 0x000000ffff7e8224 */ /* 0x001fe400078e0099 */
[----:B------:R-:W-:Y:S01]  /*7ef0*/  @!P0 IMAD.MOV.U32 R127, RZ, RZ, R151 ;  /* 0x000000ffff7f8224 */ /* 0x000fe200078e0097 */
[----:B------:R-:W-:Y:S02]  /*7f00*/  PRMT R224, RZ, 0x7610, R224 ;  /* 0x00007610ffe07816 */ /* 0x000fe400000000e0 */
[----:B------:R-:W-:Y:S02]  /*7f10*/  PRMT R226, RZ, 0x7610, R226 ;  /* 0x00007610ffe27816 */ /* 0x000fe400000000e2 */
[----:B------:R0:W4:Y:S02]  /*7f20*/  @!P0 LDG.E.U8 R222, desc[UR20][R126.64] ;  /* 0x000000147ede8981 */ /* 0x000124000c1e1100 */
[----:B0-----:R-:W-:Y:S02]  /*7f30*/  @!P0 IMAD.MOV.U32 R126, RZ, RZ, R169 ;  /* 0x000000ffff7e8224 */ /* 0x001fe400078e00a9 */
[----:B------:R-:W-:-:S05]  /*7f40*/  @!P0 IMAD.MOV.U32 R127, RZ, RZ, R167 ;  /* 0x000000ffff7f8224 */ /* 0x000fca00078e00a7 */
[----:B------:R0:W4:Y:S01]  /*7f50*/  @!P0 LDG.E.U8 R224, desc[UR20][R126.64] ;  /* 0x000000147ee08981 */ /* 0x000122000c1e1100 */
[----:B------:R-:W-:Y:S01]  /*7f60*/  PRMT R228, RZ, 0x7610, R228 ;  /* 0x00007610ffe47816 */ /* 0x000fe200000000e4 */
        /* <DEDUP_REMOVED lines=10> */
[----:B------:R0:W5:Y:S01]  /*8010*/  @!P0 LDG.E.U8 R230, desc[UR20][R126.64] ;  /* 0x000000147ee68981 */ /* 0x000162000c1e1100 */
[----:B------:R-:W-:Y:S01]  /*8020*/  PRMT R234, RZ, 0x7610, R234 ;  /* 0x00007610ffea7816 */ /* 0x000fe200000000ea */
[----:B0-----:R-:W-:Y:S02]  /*8030*/  @!P0 IMAD.MOV.U32 R126, RZ, RZ, R173 ;  /* 0x000000ffff7e8224 */ /* 0x001fe400078e00ad */
[----:B------:R-:W-:-:S05]  /*8040*/  @!P0 IMAD.MOV.U32 R127, RZ, RZ, R171 ;  /* 0x000000ffff7f8224 */ /* 0x000fca00078e00ab */
[----:B------:R0:W5:Y:S04]  /*8050*/  @!P0 LDG.E.U8 R232, desc[UR20][R126.64] ;  /* 0x000000147ee88981 */ /* 0x000168000c1e1100 */
[----:B--2---:R1:W-:Y:S01]  /*8060*/  STS.U8 [R94+UR9+0x4000], R219 ;  /* 0x004000db5e007988 */ /* 0x0043e20008000009 */
[----:B0-----:R-:W-:Y:S02]  /*8070*/  @!P0 IMAD.MOV.U32 R126, RZ, RZ, R189 ;  /* 0x000000ffff7e8224 */ /* 0x001fe400078e00bd */
[----:B------:R-:W-:Y:S01]  /*8080*/  @!P0 IMAD.MOV.U32 R127, RZ, RZ, R186 ;  /* 0x000000ffff7f8224 */ /* 0x000fe200078e00ba */
[----:B-1----:R-:W-:-:S04]  /*8090*/  PRMT R219, RZ, 0x7610, R219 ;  /* 0x00007610ffdb7816 */ /* 0x002fc800000000db */
[----:B------:R0:W2:Y:S04]  /*80a0*/  @!P0 LDG.E.U8 R234, desc[UR20][R126.64] ;  /* 0x000000147eea8981 */ /* 0x0000a8000c1e1100 */
[----:B------:R1:W-:Y:S01]  /*80b0*/  STS.U8 [R94+UR9+0x4400], R213 ;  /* 0x004400d55e007988 */ /* 0x0003e20008000009 */
        /* <DEDUP_REMOVED lines=38> */
[----:B------:R0:W2:Y:S02]  /*8320*/  @!P0 LDG.E.U8 R138, desc[UR20][R126.64] ;  /* 0x000000147e8a8981 */ /* 0x0000a4000c1e1100 */
[----:B0-----:R-:W-:Y:S02]  /*8330*/  @!P0 IMAD.MOV.U32 R126, RZ, RZ, R211 ;  /* 0x000000ffff7e8224 */ /* 0x001fe400078e00d3 */
[----:B------:R-:W-:-:S05]  /*8340*/  @!P0 IMAD.MOV.U32 R127, RZ, RZ, R209 ;  /* 0x000000ffff7f8224 */ /* 0x000fca00078e00d1 */
[----:B------:R0:W2:Y:S04]  /*8350*/  @!P0 LDG.E.U8 R139, desc[UR20][R126.64] ;  /* 0x000000147e8b8981 */ /* 0x0000a8000c1e1100 */
[----:B------:R1:W-:Y:S04]  /*8360*/  STS.U8 [R94+UR9+0x6400], R164 ;  /* 0x006400a45e007988 */ /* 0x0003e80008000009 */
[----:B------:R0:W-:Y:S01]  /*8370*/  STS.U8 [R94+UR9+0x6800], R172 ;  /* 0x006800ac5e007988 */ /* 0x0001e20008000009 */
[----:B-1----:R-:W-:-:S03]  /*8380*/  LOP3.LUT R164, R94, 0x20, RZ, 0x3c, !PT ;  /* 0x000000205ea47812 */ /* 0x002fc600078e3cff */
[----:B------:R1:W-:Y:S04]  /*8390*/  STS.U8 [R94+UR9+0x6c00], R180 ;  /* 0x006c00b45e007988 */ /* 0x0003e80008000009 */
[----:B------:R1:W-:Y:S04]  /*83a0*/  STS.U8 [R94+UR9+0x7000], R188 ;  /* 0x007000bc5e007988 */ /* 0x0003e80008000009 */
[----:B------:R1:W-:Y:S04]  /*83b0*/  STS.U8 [R94+UR9+0x7400], R198 ;  /* 0x007400c65e007988 */ /* 0x0003e80008000009 */
[----:B---3--:R1:W-:Y:S04]  /*83c0*/  STS.U8 [R94+UR9+0x7800], R206 ;  /* 0x007800ce5e007988 */ /* 0x0083e80008000009 */
[----:B------:R1:W-:Y:S04]  /*83d0*/  STS.U8 [R94+UR9+0x7c00], R214 ;  /* 0x007c00d65e007988 */ /* 0x0003e80008000009 */
[----:B------:R1:W-:Y:S04]  /*83e0*/  STS.U8 [R164+UR9+0x4100], R233 ;  /* 0x004100e9a4007988 */ /* 0x0003e80008000009 */
[----:B------:R1:W-:Y:S04]  /*83f0*/  STS.U8 [R164+UR9+0x4500], R227 ;  /* 0x004500e3a4007988 */ /* 0x0003e80008000009 */
[----:B------:R1:W-:Y:S04]  /*8400*/  STS.U8 [R164+UR9+0x4900], R221 ;  /* 0x004900dda4007988 */ /* 0x0003e80008000009 */
[----:B------:R1:W-:Y:S04]  /*8410*/  STS.U8 [R164+UR9+0x4d00], R137 ;  /* 0x004d0089a4007988 */ /* 0x0003e80008000009 */
[----:B------:R1:W-:Y:S04]  /*8420*/  STS.U8 [R164+UR9+0x5100], R128 ;  /* 0x00510080a4007988 */ /* 0x0003e80008000009 */
[----:B------:R1:W-:Y:S04]  /*8430*/  STS.U8 [R164+UR9+0x5500], R140 ;  /* 0x0055008ca4007988 */ /* 0x0003e80008000009 */
[----:B------:R1:W-:Y:S04]  /*8440*/  STS.U8 [R164+UR9+0x5900], R146 ;  /* 0x00590092a4007988 */ /* 0x0003e80008000009 */
[----:B------:R1:W-:Y:S01]  /*8450*/  STS.U8 [R164+UR9+0x5d00], R152 ;  /* 0x005d0098a4007988 */ /* 0x0003e20008000009 */
[----:B0-----:R-:W-:-:S03]  /*8460*/  LOP3.LUT R126, R94, 0x40, RZ, 0x3c, !PT ;  /* 0x000000405e7e7812 */ /* 0x001fc600078e3cff */
        /* <DEDUP_REMOVED lines=8> */
[----:B----4-:R1:W-:Y:S04]  /*84f0*/  STS.U8 [R126+UR9+0x4200], R231 ;  /* 0x004200e77e007988 */ /* 0x0103e80008000009 */
[----:B------:R1:W-:Y:S04]  /*8500*/  STS.U8 [R126+UR9+0x4600], R225 ;  /* 0x004600e17e007988 */ /* 0x0003e80008000009 */
[----:B------:R1:W-:Y:S04]  /*8510*/  STS.U8 [R126+UR9+0x4a00], R217 ;  /* 0x004a00d97e007988 */ /* 0x0003e80008000009 */
[----:B------:R1:W-:Y:S04]  /*8520*/  STS.U8 [R126+UR9+0x4e00], R131 ;  /* 0x004e00837e007988 */ /* 0x0003e80008000009 */
[----:B------:R1:W-:Y:S04]  /*8530*/  STS.U8 [R126+UR9+0x5200], R132 ;  /* 0x005200847e007988 */ /* 0x0003e80008000009 */
[----:B------:R1:W-:Y:S04]  /*8540*/  STS.U8 [R126+UR9+0x5600], R142 ;  /* 0x0056008e7e007988 */ /* 0x0003e80008000009 */
[----:B------:R1:W-:Y:S04]  /*8550*/  STS.U8 [R126+UR9+0x5a00], R148 ;  /* 0x005a00947e007988 */ /* 0x0003e80008000009 */
[----:B------:R1:W-:Y:S01]  /*8560*/  STS.U8 [R126+UR9+0x5e00], R154 ;  /* 0x005e009a7e007988 */ /* 0x0003e20008000009 */
[----:B------:R-:W-:-:S03]  /*8570*/  LOP3.LUT R127, R94, 0x60, RZ, 0x3c, !PT ;  /* 0x000000605e7f7812 */ /* 0x000fc600078e3cff */
        /* <DEDUP_REMOVED lines=8> */
[----:B-----5:R1:W-:Y:S04]  /*8600*/  STS.U8 [R127+UR9+0x4300], R229 ;  /* 0x004300e57f007988 */ /* 0x0203e80008000009 */
        /* <DEDUP_REMOVED lines=21> */
[----:B--2---:R1:W-:Y:S04]  /*8760*/  STS.U8 [R164+UR9+0x9900], R234 ;  /* 0x009900eaa4007988 */ /* 0x0043e80008000009 */
        /* <DEDUP_REMOVED lines=9> */
[----:B------:R0:W-:Y:S06]  /*8800*/  MEMBAR.ALL.CTA ;  /* 0x0000000000007992 */ /* 0x0001ec0000008000 */
[----:B0-----:R-:W0:Y:S01]  /*8810*/  FENCE.VIEW.ASYNC.S ;  /* 0x00000000000073c6 */ /* 0x001e220000000000 */
[----:B------:R-:W-:Y:S01]  /*8820*/  ULEA UR6, UR23, UR9, 0x3 ;  /* 0x0000000917067291 */ /* 0x000fe2000f8e18ff */
[----:B------:R-:W-:-:S03]  /*8830*/  UMOV UR4, UR5 ;  /* 0x0000000500047c82 */ /* 0x000fc60008000000 */
[----:B------:R-:W-:Y:S01]  /*8840*/  UIADD3 UR6, UPT, UPT, UR6, 0xa000, URZ ;  /* 0x0000a00006067890 */ /* 0x000fe2000fffe0ff */
[----:B0-----:R-:W-:Y:S06]  /*8850*/  BAR.SYNC.DEFER_BLOCKING 0x0 ;  /* 0x0000000000007b1d */ /* 0x001fec0000010000 */
[----:B-1----:R-:W-:Y:S05]  /*8860*/  BRA.U UP1, `(.L_x_9) ;  /* 0x0000000101487547 */ /* 0x002fea000b800000 */
[----:B------:R-:W-:Y:S01]  /*8870*/  UMOV UR13, 0x40004040 ;  /* 0x40004040000d7882 */ /* 0x000fe20000000000 */
[----:B------:R-:W-:Y:S01]  /*8880*/  UMOV UR15, 0x40004040 ;  /* 0x40004040000f7882 */ /* 0x000fe20000000000 */
[----:B------:R-:W-:Y:S01]  /*8890*/  UMOV UR16, 0x0 ;  /* 0x0000000000107882 */ /* 0x000fe20000000000 */
[----:B------:R-:W-:Y:S01]  /*88a0*/  UMOV UR17, 0x8088010 ;  /* 0x0808801000117882 */ /* 0x000fe20000000000 */
[----:B------:R-:W-:Y:S01]  /*88b0*/  UMOV UR38, 0x0 ;  /* 0x0000000000267882 */ /* 0x000fe20000000000 */
[----:B------:R-:W-:Y:S01]  /*88c0*/  UMOV UR39, 0x8088010 ;  /* 0x0808801000277882 */ /* 0x000fe20000000000 */
[----:B------:R-:W-:Y:S01]  /*88d0*/  UMOV UR40, 0x0 ;  /* 0x0000000000287882 */ /* 0x000fe20000000000 */
[----:B------:R-:W-:Y:S01]  /*88e0*/  UMOV UR41, 0x8088010 ;  /* 0x0808801000297882 */ /* 0x000fe20000000000 */
[----:B------:R-:W-:Y:S01]  /*88f0*/  UMOV UR7, URZ ;  /* 0x000000ff00077c82 */ /* 0x000fe20008000000 */
[----:B------:R0:W-:Y:S01]  /*8900*/  UTCQMMA gdesc[UR12], gdesc[UR14], tmem[UR8], tmem[UR16], idesc[UR17], UPT ;  /* 0x00ff100e0c0075ea */ /* 0x0001e2000b800308 */
        /* <DEDUP_REMOVED lines=8> */
.L_x_9:
[----:B------:R-:W-:Y:S01]  /*8990*/  UIADD3 UR23, UPT, UPT, UR23, 0x1, URZ ;  /* 0x0000000117177890 */ /* 0x000fe2000fffe0ff */
[----:B------:R-:W-:Y:S01]  /*89a0*/  IMAD.U32 R125, RZ, RZ, UR4 ;  /* 0x00000004ff7d7e24 */ /* 0x000fe2000f8e00ff */
[----:B------:R-:W-:Y:S02]  /*89b0*/  UIADD3 UR19, UPT, UPT, UR19, -0x1, URZ ;  /* 0xffffffff13137890 */ /* 0x000fe4000fffe0ff */
[----:B------:R-:W-:Y:S02]  /*89c0*/  UISETP.GT.AND UP2, UPT, UR23, 0x1, UPT ;  /* 0x000000011700788c */ /* 0x000fe4000bf44270 */
[----:B------:R-:W-:Y:S02]  /*89d0*/  UIADD3 UR22, UPT, UPT, UR22, -0x80, URZ ;  /* 0xffffff8016167890 */ /* 0x000fe4000fffe0ff */
[----:B0-----:R-:W-:Y:S02]  /*89e0*/  USEL UR5, URZ, 0x1, !UP2 ;  /* 0x00000001ff057887 */ /* 0x001fe4000d000000 */
[----:B------:R-:W-:-:S02]  /*89f0*/  USEL UR23, UR23, URZ, !UP2 ;  /* 0x000000ff17177287 */ /* 0x000fc4000d000000 */
[----:B------:R-:W-:Y:S02]  /*8a00*/  UISETP.NE.U32.AND UP2, UPT, UR19, URZ, UPT ;  /* 0x000000ff1300728c */ /* 0x000fe4000bf45070 */
[----:B------:R-:W-:-:S07]  /*8a10*/  ULOP3.LUT UR5, UR4, UR5, URZ, 0x3c, !UPT ;  /* 0x0000000504057292 */ /* 0x000fce000f8e3cff */
[----:B------:R-:W-:Y:S05]  /*8a20*/  BRA.U UP2, `(.L_x_10) ;  /* 0xffffffc902d87547 */ /* 0x000fea000b83ffff */
.L_x_7:
[----:B------:R-:W1:Y:S02]  /*8a30*/  LDCU UR5, c[0x0][0x3a0] ;  /* 0x00007400ff0577ac */ /* 0x000e640008000800 */
[----:B-1----:R-:W-:-:S04]  /*8a40*/  UIADD3 UR5, UPT, UPT, UR5, 0x7f, URZ ;  /* 0x0000007f05057890 */ /* 0x002fc8000fffe0ff */
[----:B------:R-:W-:-:S09]  /*8a50*/  UISETP.GE.AND UP1, UPT, UR5, 0x80, UPT ;  /* 0x000000800500788c */ /* 0x000fd2000bf26270 */
[----:B------:R-:W-:Y:S05]  /*8a60*/  BRA.U !UP1, `(.L_x_11) ;  /* 0x0000000109107547 */ /* 0x000fea000b800000 */
[----:B------:R-:W-:-:S06]  /*8a70*/  USHF.L.U32 UR4, UR4, 0x1f, URZ ;  /* 0x0000001f04047899 */ /* 0x000fcc00080006ff */
[----:B------:R-:W-:-:S04]  /*8a80*/  IMAD.U32 R0, RZ, RZ, UR4 ;  /* 0x00000004ff007e24 */ /* 0x000fc8000f8e00ff */
[----:B------:R-:W1:Y:S02]  /*8a90*/  SYNCS.PHASECHK.TRANS64.TRYWAIT P0, [UR6], R0 ;  /* 0x00000000ff0075a7 */ /* 0x000e640008001106 */
[----:B-1----:R-:W-:Y:S05]  /*8aa0*/  @!P0 BRA `(.L_x_12) ;  /* 0x0000000c009c8947 */ /* 0x002fea0003800000 */
.L_x_11:
[----:B------:R-:W-:Y:S06]  /*8ab0*/  BAR.SYNC.DEFER_BLOCKING 0x0 ;  /* 0x0000000000007b1d */ /* 0x000fec0000010000 */
[----:B------:R-:W1:Y:S01]  /*8ac0*/  LDCU UR4, c[0x0][0x3b4] ;  /* 0x00007680ff0477ac */ /* 0x000e620008000800 */
[----:B------:R-:W2:Y:S01]  /*8ad0*/  S2R R2, SR_TID.X ;  /* 0x0000000000027919 */ /* 0x000ea20000002100 */
[----:B------:R-:W3:Y:S01]  /*8ae0*/  LDCU.128 UR12, c[0x0][0x390] ;  /* 0x00007200ff0c77ac */ /* 0x000ee20008000c00 */
[----:B------:R-:W1:Y:S01]  /*8af0*/  LDL.LU R31, [R1+0x40] ;  /* 0x00004000011f7983 */ /* 0x000e620000300800 */
[----:B------:R-:W4:Y:S03]  /*8b00*/  LDCU UR5, c[0x0][0x3b8] ;  /* 0x00007700ff0577ac */ /* 0x000f260008000800 */
[----:B------:R-:W4:Y:S04]  /*8b10*/  LDL.LU R25, [R1+0x3c] ;  /* 0x00003c0001197983 */ /* 0x000f280000300800 */
[----:B------:R-:W5:Y:S01]  /*8b20*/  LDL.LU R30, [R1+0x38] ;  /* 0x00003800011e7983 */ /* 0x000f620000300800 */
[----:B------:R-:W0:Y:S02]  /*8b30*/  @!P2 SYNCS.CCTL.IV [UR9+0xa000] ;  /* 0x00a00000ff00a9b1 */ /* 0x000e240008000009 */
[----:B0-----:R-:W-:Y:S06]  /*8b40*/  BAR.SYNC.DEFER_BLOCKING 0x0 ;  /* 0x0000000000007b1d */ /* 0x001fec0000010000 */
[----:B------:R-:W0:Y:S01]  /*8b50*/  LDTM.x16 R4, tmem[UR10] ;  /* 0x0000000a000479ee */ /* 0x000e220008240000 */
[----:B------:R-:W5:Y:S04]  /*8b60*/  LDL.LU R29, [R1+0x34] ;  /* 0x00003400011d7983 */ /* 0x000f680000300800 */
[----:B------:R-:W5:Y:S01]  /*8b70*/  LDL.LU R28, [R1+0x30] ;  /* 0x00003000011c7983 */ /* 0x000f620000300800 */
[C---:B--2---:R-:W-:Y:S01]  /*8b80*/  IMAD.SHL.U32 R20, R2.reuse, 0x10, RZ ;  /* 0x0000001002147824 */ /* 0x044fe200078e00ff */
[C---:B------:R-:W-:Y:S01]  /*8b90*/  LOP3.LUT R0, R2.reuse, 0x18, RZ, 0xc0, !PT ;  /* 0x0000001802007812 */ /* 0x040fe200078ec0ff */
[----:B------:R-:W-:Y:S01]  /*8ba0*/  IMAD.SHL.U32 R21, R2, 0x4, RZ ;  /* 0x0000000402157824 */ /* 0x000fe200078e00ff */
[----:B------:R-:W2:Y:S02]  /*8bb0*/  LDL.LU R27, [R1+0x2c] ;  /* 0x00002c00011b7983 */ /* 0x000ea40000300800 */
[----:B------:R-:W-:-:S02]  /*8bc0*/  LOP3.LUT R2, R20, 0x870, RZ, 0xc0, !PT ;  /* 0x0000087014027812 */ /* 0x000fc400078ec0ff */
[----:B------:R-:W-:Y:S01]  /*8bd0*/  LOP3.LUT R3, R21, 0x180, RZ, 0xc0, !PT ;  /* 0x0000018015037812 */ /* 0x000fe200078ec0ff */
[----:B------:R-:W2:Y:S01]  /*8be0*/  LDL.LU R26, [R1+0x28] ;  /* 0x00002800011a7983 */ /* 0x000ea20000300800 */
[----:B------:R-:W-:Y:S01]  /*8bf0*/  LEA R23, R0, UR9, 0x6 ;  /* 0x0000000900177c11 */ /* 0x000fe2000f8e30ff */
[----:B------:R-:W3:Y:S01]  /*8c00*/  @!P2 SYNCS.CCTL.IV [UR9+0xa008] ;  /* 0x00a00800ff00a9b1 */ /* 0x000ee20008000009 */
[----:B------:R-:W-:Y:S01]  /*8c10*/  NOP ;  /* 0x0000000000007918 */ /* 0x000fe20000000000 */
[----:B0-----:R-:W-:Y:S02]  /*8c20*/  F2FP.SATFINITE.E4M3.F32.PACK_AB_MERGE_C R4, R5, R4, RZ ;  /* 0x000000040504723e */ /* 0x001fe400048070ff */
[----:B------:R-:W-:Y:S02]  /*8c30*/  F2FP.SATFINITE.E4M3.F32.PACK_AB_MERGE_C R8, R9, R8, RZ ;  /* 0x000000080908723e */ /* 0x000fe400048070ff */
[----:B------:R-:W-:Y:S02]  /*8c40*/  F2FP.SATFINITE.E4M3.F32.PACK_AB_MERGE_C R6, R7, R6, RZ ;  /* 0x000000060706723e */ /* 0x000fe400048070ff */
[----:B------:R-:W-:-:S02]  /*8c50*/  LOP3.LUT R4, R4, 0xffff, RZ, 0xc0, !PT ;  /* 0x0000ffff04047812 */ /* 0x000fc400078ec0ff */
[----:B------:R-:W-:Y:S02]  /*8c60*/  LOP3.LUT R8, R8, 0xffff, RZ, 0xc0, !PT ;  /* 0x0000ffff08087812 */ /* 0x000fe400078ec0ff */
[----:B------:R-:W-:Y:S02]  /*8c70*/  LOP3.LUT R5, R6, 0xffff, RZ, 0xc0, !PT ;  /* 0x0000ffff06057812 */ /* 0x000fe400078ec0ff */
[----:B------:R-:W-:Y:S01]  /*8c80*/  IADD3 R22, PT, PT, R3, R23, R2 ;  /* 0x0000001703167210 */ /* 0x000fe20007ffe002 */
[----:B------:R-:W-:Y:S01]  /*8c90*/  IMAD R23, R0, 0x40, R23 ;  /* 0x0000004000177824 */ /* 0x000fe200078e0217 */
[----:B------:R-:W-:Y:S02]  /*8ca0*/  F2FP.SATFINITE.E4M3.F32.PACK_AB_MERGE_C R12, R13, R12, RZ ;  /* 0x0000000c0d0c723e */ /* 0x000fe400048070ff */
[----:B------:R-:W-:Y:S02]  /*8cb0*/  F2FP.SATFINITE.E4M3.F32.PACK_AB_MERGE_C R14, R15, R14, RZ ;  /* 0x0000000e0f0e723e */ /* 0x000fe400048070ff */
[----:B------:R-:W-:-:S02]  /*8cc0*/  F2FP.SATFINITE.E4M3.F32.PACK_AB_MERGE_C R16, R17, R16, RZ ;  /* 0x000000101110723e */ /* 0x000fc400048070ff */
[----:B------:R-:W-:Y:S02]  /*8cd0*/  PRMT R0, R8, 0x3340, R1 ;  /* 0x0000334008007816 */ /* 0x000fe40000000001 */
[----:B------:R-:W-:Y:S02]  /*8ce0*/  PRMT R3, R4, 0x3340, R5 ;  /* 0x0000334004037816 */ /* 0x000fe40000000005 */
[----:B------:R-:W-:Y:S02]  /*8cf0*/  LOP3.LUT R12, R12, 0xffff, RZ, 0xc0, !PT ;  /* 0x0000ffff0c0c7812 */ /* 0x000fe400078ec0ff */
[----:B------:R-:W-:Y:S02]  /*8d00*/  LOP3.LUT R9, R14, 0xffff, RZ, 0xc0, !PT ;  /* 0x0000ffff0e097812 */ /* 0x000fe400078ec0ff */
[----:B------:R-:W-:Y:S02]  /*8d10*/  LOP3.LUT R16, R16, 0xffff, RZ, 0xc0, !PT ;  /* 0x0000ffff10107812 */ /* 0x000fe400078ec0ff */
[----:B------:R-:W-:-:S02]  /*8d20*/  PRMT R7, R3, 0x5410, R0 ;  /* 0x0000541003077816 */ /* 0x000fc40000000000 */
[----:B------:R-:W-:Y:S02]  /*8d30*/  SHF.R.U32.HI R0, RZ, 0x8, R4 ;  /* 0x00000008ff007819 */ /* 0x000fe40000011604 */
[----:B------:R-:W-:Y:S02]  /*8d40*/  SHF.R.U32.HI R2, RZ, 0x8, R5 ;  /* 0x00000008ff027819 */ /* 0x000fe40000011605 */
[----:B------:R-:W-:Y:S02]  /*8d50*/  SHF.R.U32.HI R3, RZ, 0x8, R8 ;  /* 0x00000008ff037819 */ /* 0x000fe40000011608 */
[----:B------:R-:W-:Y:S02]  /*8d60*/  F2FP.SATFINITE.E4M3.F32.PACK_AB_MERGE_C R10, R11, R10, RZ ;  /* 0x0000000a0b0a723e */ /* 0x000fe400048070ff */
[----:B------:R-:W-:Y:S02]  /*8d70*/  SHF.R.U32.HI R4, RZ, 0x8, R12 ;  /* 0x00000008ff047819 */ /* 0x000fe4000001160c */
[----:B------:R-:W-:-:S02]  /*8d80*/  SHF.R.U32.HI R5, RZ, 0x8, R9 ;  /* 0x00000008ff057819 */ /* 0x000fc40000011609 */
[----:B------:R-:W-:Y:S02]  /*8d90*/  SHF.R.U32.HI R6, RZ, 0x8, R16 ;  /* 0x00000008ff067819 */ /* 0x000fe40000011610 */
[----:B------:R-:W-:Y:S02]  /*8da0*/  PRMT R11, R12, 0x3340, R9 ;  /* 0x000033400c0b7816 */ /* 0x000fe40000000009 */
[----:B------:R-:W-:Y:S02]  /*8db0*/  LOP3.LUT R9, R0, 0xffff, RZ, 0xc0, !PT ;  /* 0x0000ffff00097812 */ /* 0x000fe400078ec0ff */
[----:B------:R-:W-:Y:S02]  /*8dc0*/  LOP3.LUT R2, R2, 0xffff, RZ, 0xc0, !PT ;  /* 0x0000ffff02027812 */ /* 0x000fe400078ec0ff */
[----:B------:R-:W-:Y:S02]  /*8dd0*/  LOP3.LUT R3, R3, 0xffff, RZ, 0xc0, !PT ;  /* 0x0000ffff03037812 */ /* 0x000fe400078ec0ff */
[----:B------:R-:W-:-:S02]  /*8de0*/  LOP3.LUT R4, R4, 0xffff, RZ, 0xc0, !PT ;  /* 0x0000ffff04047812 */ /* 0x000fc400078ec0ff */
[----:B------:R-:W-:Y:S02]  /*8df0*/  LOP3.LUT R5, R5, 0xffff, RZ, 0xc0, !PT ;  /* 0x0000ffff05057812 */ /* 0x000fe400078ec0ff */
[----:B------:R-:W-:Y:S02]  /*8e00*/  LOP3.LUT R6, R6, 0xffff, RZ, 0xc0, !PT ;  /* 0x0000ffff06067812 */ /* 0x000fe400078ec0ff */
[----:B------:R-:W-:Y:S02]  /*8e10*/  PRMT R8, R16, 0x3340, R1 ;  /* 0x0000334010087816 */ /* 0x000fe40000000001 */
[----:B------:R-:W-:Y:S01]  /*8e20*/  PRMT R2, R9, 0x3340, R2 ;  /* 0x0000334009027816 */ /* 0x000fe20000000002 */
[----:B------:R-:W2:Y:S01]  /*8e30*/  LDL.LU R16, [R1+0x24] ;  /* 0x0000240001107983 */ /* 0x000ea20000300800 */
[----:B------:R-:W-:Y:S02]  /*8e40*/  PRMT R3, R3, 0x3340, R24 ;  /* 0x0000334003037816 */ /* 0x000fe40000000018 */
[----:B------:R-:W-:-:S02]  /*8e50*/  F2FP.SATFINITE.E4M3.F32.PACK_AB_MERGE_C R18, R19, R18, RZ ;  /* 0x000000121312723e */ /* 0x000fc400048070ff */
[----:B------:R-:W-:Y:S02]  /*8e60*/  PRMT R5, R4, 0x3340, R5 ;  /* 0x0000334004057816 */ /* 0x000fe40000000005 */
[----:B------:R-:W-:Y:S02]  /*8e70*/  PRMT R6, R6, 0x3340, R1 ;  /* 0x0000334006067816 */ /* 0x000fe40000000001 */
[----:B------:R-:W-:Y:S02]  /*8e80*/  LOP3.LUT R10, R10, 0xffff, RZ, 0xc0, !PT ;  /* 0x0000ffff0a0a7812 */ /* 0x000fe400078ec0ff */
[----:B------:R-:W-:Y:S02]  /*8e90*/  PRMT R3, R2, 0x5410, R3 ;  /* 0x0000541002037816 */ /* 0x000fe40000000003 */
[----:B------:R-:W-:Y:S02]  /*8ea0*/  PRMT R11, R11, 0x5410, R8 ;  /* 0x000054100b0b7816 */ /* 0x000fe40000000008 */
[----:B------:R-:W-:-:S02]  /*8eb0*/  LOP3.LUT R18, R18, 0xffff, RZ, 0xc0, !PT ;  /* 0x0000ffff12127812 */ /* 0x000fc400078ec0ff */
[----:B------:R-:W-:Y:S02]  /*8ec0*/  PRMT R5, R5, 0x5410, R6 ;  /* 0x0000541005057816 */ /* 0x000fe40000000006 */
[--C-:B------:R-:W-:Y:S02]  /*8ed0*/  PRMT R8, R7, 0x4210, R10.reuse ;  /* 0x0000421007087816 */ /* 0x100fe4000000000a */
[----:B------:R-:W-:Y:S02]  /*8ee0*/  PRMT R9, R3, 0x5210, R10 ;  /* 0x0000521003097816 */ /* 0x000fe4000000000a */
[--C-:B------:R-:W-:Y:S02]  /*8ef0*/  PRMT R10, R11, 0x4210, R18.reuse ;  /* 0x000042100b0a7816 */ /* 0x100fe40000000012 */
[----:B------:R-:W-:Y:S02]  /*8f00*/  PRMT R11, R5, 0x5210, R18 ;  /* 0x00005210050b7816 */ /* 0x000fe40000000012 */
[----:B------:R-:W2:Y:S04]  /*8f10*/  LDL.LU R18, [R1+0x20] ;  /* 0x0000200001127983 */ /* 0x000ea80000300800 */
[----:B---3--:R-:W-:Y:S01]  /*8f20*/  STSM.16.M88.4 [R22], R8 ;  /* 0x0000000816007844 */ /* 0x008fe20000000200 */
[----:B------:R-:W-:-:S02]  /*8f30*/  LOP3.LUT R20, R20, 0x70, RZ, 0xc0, !PT ;  /* 0x0000007014147812 */ /* 0x000fc400078ec0ff */
[----:B------:R-:W-:-:S04]  /*8f40*/  LOP3.LUT R21, R21, 0x380, RZ, 0xc0, !PT ;  /* 0x0000038015157812 */ /* 0x000fc800078ec0ff */
[----:B------:R-:W-:Y:S01]  /*8f50*/  IADD3 R4, PT, PT, R21, R23, R20 ;  /* 0x0000001715047210 */ /* 0x000fe20007ffe014 */
[----:B------:R-:W-:Y:S06]  /*8f60*/  BAR.SYNC.DEFER_BLOCKING 0x0 ;  /* 0x0000000000007b1d */ /* 0x000fec0000010000 */
[----:B------:R-:W0:Y:S02]  /*8f70*/  LDSM.16.M88.4 R4, [R4] ;  /* 0x000000000404783b */ /* 0x000e240000000200 */
[C---:B0-----:R-:W-:Y:S02]  /*8f80*/  PRMT R15, R4.reuse, 0x7770, RZ ;  /* 0x00007770040f7816 */ /* 0x041fe400000000ff */
[----:B------:R-:W-:Y:S01]  /*8f90*/  PRMT R17, R4, 0x7771, RZ ;  /* 0x0000777104117816 */ /* 0x000fe200000000ff */
[C---:B-1----:R-:W-:Y:S01]  /*8fa0*/  IMAD R0, R31.reuse, UR4, RZ ;  /* 0x000000041f007c24 */ /* 0x042fe2000f8e02ff */
[----:B------:R-:W-:Y:S01]  /*8fb0*/  ISETP.GE.AND P0, PT, R31, UR14, PT ;  /* 0x0000000e1f007c0c */ /* 0x000fe2000bf06270 */
[----:B----4-:R-:W-:-:S03]  /*8fc0*/  IMAD R3, R25, UR5, RZ ;  /* 0x0000000519037c24 */ /* 0x010fc6000f8e02ff */
[----:B------:R-:W-:Y:S02]  /*8fd0*/  IADD3 R23, P2, PT, R0, UR12, RZ ;  /* 0x0000000c00177c10 */ /* 0x000fe4000ff5e0ff */
[----:B------:R-:W-:Y:S01]  /*8fe0*/  ISETP.LT.AND P1, PT, R25, UR15, !P0 ;  /* 0x0000000f19007c0c */ /* 0x000fe2000c721270 */
[C---:B-----5:R-:W-:Y:S01]  /*8ff0*/  IMAD R9, R30.reuse, UR5, RZ ;  /* 0x000000051e097c24 */ /* 0x060fe2000f8e02ff */
[----:B------:R-:W-:Y:S02]  /*9000*/  ISETP.LT.AND P4, PT, R30, UR15, !P0 ;  /* 0x0000000f1e007c0c */ /* 0x000fe4000c781270 */
[----:B------:R-:W-:Y:S02]  /*9010*/  LEA.HI.X.SX32 R25, R0, UR13, 0x1, P2 ;  /* 0x0000000d00197c11 */ /* 0x000fe400090f0eff */
[-C--:B------:R-:W-:Y:S02]  /*9020*/  IADD3 R2, P2, PT, R3, R23.reuse, RZ ;  /* 0x0000001703027210 */ /* 0x080fe40007f5e0ff */
[----:B------:R-:W-:-:S02]  /*9030*/  IADD3 R8, P3, PT, R9, R23, RZ ;  /* 0x0000001709087210 */ /* 0x000fc40007f7e0ff */
[-C--:B------:R-:W-:Y:S02]  /*9040*/  LEA.HI.X.SX32 R3, R3, R25.reuse, 0x1, P2 ;  /* 0x0000001903037211 */ /* 0x080fe400010f0eff */
[----:B------:R-:W-:Y:S01]  /*9050*/  LEA.HI.X.SX32 R9, R9, R25, 0x1, P3 ;  /* 0x0000001909097211 */ /* 0x000fe200018f0eff */
[C---:B------:R-:W-:Y:S01]  /*9060*/  IMAD R0, R29.reuse, UR5, RZ ;  /* 0x000000051d007c24 */ /* 0x040fe2000f8e02ff */
[----:B------:R-:W-:Y:S01]  /*9070*/  ISETP.LT.AND P2, PT, R29, UR15, !P0 ;  /* 0x0000000f1d007c0c */ /* 0x000fe2000c741270 */
[----:B------:R0:W-:Y:S01]  /*9080*/  @P1 STG.E.U8 desc[UR20][R2.64], R15 ;  /* 0x0000000f02001986 */ /* 0x0001e2000c101114 */
[----:B------:R-:W-:Y:S02]  /*9090*/  IMAD R13, R28, UR5, RZ ;  /* 0x000000051c0d7c24 */ /* 0x000fe4000f8e02ff */
[----:B------:R-:W-:Y:S01]  /*90a0*/  IADD3 R10, P6, PT, R0, R23, RZ ;  /* 0x00000017000a7210 */ /* 0x000fe20007fde0ff */
[----:B------:R1:W-:Y:S01]  /*90b0*/  @P4 STG.E.U8 desc[UR20][R8.64], R17 ;  /* 0x0000001108004986 */ /* 0x0003e2000c101114 */
[----:B------:R-:W-:-:S02]  /*90c0*/  ISETP.LT.AND P4, PT, R28, UR15, !P0 ;  /* 0x0000000f1c007c0c */ /* 0x000fc4000c781270 */
[C---:B--2---:R-:W-:Y:S01]  /*90d0*/  ISETP.LT.AND P3, PT, R27.reuse, UR15, !P0 ;  /* 0x0000000f1b007c0c */ /* 0x044fe2000c761270 */
[----:B------:R-:W2:Y:S01]  /*90e0*/  LDL.LU R28, [R1+0x1c] ;  /* 0x00001c00011c7983 */ /* 0x000ea20000300800 */
[----:B------:R-:W-:Y:S01]  /*90f0*/  IMAD R14, R27, UR5, RZ ;  /* 0x000000051b0e7c24 */ /* 0x000fe2000f8e02ff */
[----:B------:R-:W-:Y:S02]  /*9100*/  LEA.HI.X.SX32 R11, R0, R25, 0x1, P6 ;  /* 0x00000019000b7211 */ /* 0x000fe400030f0eff */
[----:B------:R-:W3:Y:S01]  /*9110*/  LDL.LU R27, [R1+0x18] ;  /* 0x00001800011b7983 */ /* 0x000ee20000300800 */
[----:B0-----:R-:W-:Y:S01]  /*9120*/  PRMT R15, R4, 0x7772, RZ ;  /* 0x00007772040f7816 */ /* 0x001fe200000000ff */
[C---:B------:R-:W-:Y:S01]  /*9130*/  IMAD R0, R26.reuse, UR5, RZ ;  /* 0x000000051a007c24 */ /* 0x040fe2000f8e02ff */
[----:B------:R-:W-:Y:S02]  /*9140*/  ISETP.LT.AND P1, PT, R26, UR15, !P0 ;  /* 0x0000000f1a007c0c */ /* 0x000fe4000c721270 */
[----:B------:R-:W4:Y:S04]  /*9150*/  LDL.LU R26, [R1+0x14] ;  /* 0x00001400011a7983 */ /* 0x000f280000300800 */
[----:B------:R0:W-:Y:S01]  /*9160*/  @P2 STG.E.U8 desc[UR20][R10.64], R15 ;  /* 0x0000000f0a002986 */ /* 0x0001e2000c101114 */
[----:B-1----:R-:W-:-:S03]  /*9170*/  IADD3 R8, P2, PT, R0, R23, RZ ;  /* 0x0000001700087210 */ /* 0x002fc60007f5e0ff */
[----:B------:R-:W5:Y:S01]  /*9180*/  LDL.LU R24, [R1+0x10] ;  /* 0x0000100001187983 */ /* 0x000f620000300800 */
[----:B------:R-:W-:Y:S02]  /*9190*/  LEA.HI.X.SX32 R9, R0, R25, 0x1, P2 ;  /* 0x0000001900097211 */ /* 0x000fe400010f0eff */
[C---:B------:R-:W-:Y:S02]  /*91a0*/  IADD3 R12, P5, PT, R13.reuse, R23, RZ ;  /* 0x000000170d0c7210 */ /* 0x040fe40007fbe0ff */
[----:B------:R-:W-:Y:S02]  /*91b0*/  PRMT R17, R4, 0x7773, RZ ;  /* 0x0000777304117816 */ /* 0x000fe400000000ff */
[----:B------:R-:W-:-:S05]  /*91c0*/  LEA.HI.X.SX32 R13, R13, R25, 0x1, P5 ;  /* 0x000000190d0d7211 */ /* 0x000fca00028f0eff */
[----:B------:R1:W-:Y:S01]  /*91d0*/  @P4 STG.E.U8 desc[UR20][R12.64], R17 ;  /* 0x000000110c004986 */ /* 0x0003e2000c101114 */
[C---:B------:R-:W-:Y:S01]  /*91e0*/  ISETP.LT.AND P2, PT, R16.reuse, UR15, !P0 ;  /* 0x0000000f10007c0c */ /* 0x040fe2000c741270 */
[----:B------:R-:W-:Y:S02]  /*91f0*/  IMAD R0, R16, UR5, RZ ;  /* 0x0000000510007c24 */ /* 0x000fe4000f8e02ff */
[----:B------:R-:W5:Y:S04]  /*9200*/  LDL.LU R16, [R1+0xc] ;  /* 0x00000c0001107983 */ /* 0x000f680000300800 */
[----:B------:R-:W5:Y:S04]  /*9210*/  LDL.LU R22, [R1+0x8] ;  /* 0x0000080001167983 */ /* 0x000f680000300800 */
[----:B------:R-:W5:Y:S01]  /*9220*/  LDL.LU R20, [R1] ;  /* 0x0000000001147983 */ /* 0x000f620000300800 */
[C---:B------:R-:W-:Y:S01]  /*9230*/  ISETP.LT.AND P4, PT, R18.reuse, UR15, !P0 ;  /* 0x0000000f12007c0c */ /* 0x040fe2000c781270 */
[----:B------:R-:W-:-:S02]  /*9240*/  IMAD R4, R18, UR5, RZ ;  /* 0x0000000512047c24 */ /* 0x000fc4000f8e02ff */
[----:B------:R-:W5:Y:S01]  /*9250*/  LDL.LU R18, [R1+0x4] ;  /* 0x0000040001127983 */ /* 0x000f620000300800 */
[C---:B------:R-:W-:Y:S02]  /*9260*/  IADD3 R2, P6, PT, R14.reuse, R23, RZ ;  /* 0x000000170e027210 */ /* 0x040fe40007fde0ff */
[C---:B------:R-:W-:Y:S02]  /*9270*/  PRMT R19, R5.reuse, 0x7770, RZ ;  /* 0x0000777005137816 */ /* 0x040fe400000000ff */
[----:B------:R-:W-:Y:S02]  /*9280*/  LEA.HI.X.SX32 R3, R14, R25, 0x1, P6 ;  /* 0x000000190e037211 */ /* 0x000fe400030f0eff */
[C---:B0-----:R-:W-:Y:S02]  /*9290*/  IADD3 R10, P6, PT, R0.reuse, R23, RZ ;  /* 0x00000017000a7210 */ /* 0x041fe40007fde0ff */
[----:B------:R-:W-:Y:S01]  /*92a0*/  PRMT R21, R5, 0x7771, RZ ;  /* 0x0000777105157816 */ /* 0x000fe200000000ff */
[----:B------:R0:W-:Y:S01]  /*92b0*/  @P3 STG.E.U8 desc[UR20][R2.64], R19 ;  /* 0x0000001302003986 */ /* 0x0001e2000c101114 */
[----:B------:R-:W-:-:S02]  /*92c0*/  LEA.HI.X.SX32 R11, R0, R25, 0x1, P6 ;  /* 0x00000019000b7211 */ /* 0x000fc400030f0eff */
[----:B------:R-:W-:Y:S01]  /*92d0*/  PRMT R15, R5, 0x7772, RZ ;  /* 0x00007772050f7816 */ /* 0x000fe200000000ff */
[----:B------:R0:W-:Y:S01]  /*92e0*/  @P1 STG.E.U8 desc[UR20][R8.64], R21 ;  /* 0x0000001508001986 */ /* 0x0001e2000c101114 */
[----:B-1----:R-:W-:-:S03]  /*92f0*/  IADD3 R12, P5, PT, R4, R23, RZ ;  /* 0x00000017040c7210 */ /* 0x002fc60007fbe0ff */
[----:B------:R5:W-:Y:S01]  /*9300*/  @P2 STG.E.U8 desc[UR20][R10.64], R15 ;  /* 0x0000000f0a002986 */ /* 0x000be2000c101114 */
[----:B------:R-:W-:Y:S02]  /*9310*/  LEA.HI.X.SX32 R13, R4, R25, 0x1, P5 ;  /* 0x00000019040d7211 */ /* 0x000fe400028f0eff */
[C---:B------:R-:W-:Y:S02]  /*9320*/  PRMT R17, R6.reuse, 0x7770, RZ ;  /* 0x0000777006117816 */ /* 0x040fe400000000ff */
[----:B0-----:R-:W-:Y:S02]  /*9330*/  PRMT R19, R6, 0x7771, RZ ;  /* 0x0000777106137816 */ /* 0x001fe400000000ff */
[----:B------:R-:W-:-:S05]  /*9340*/  PRMT R9, R5, 0x7773, RZ ;  /* 0x0000777305097816 */ /* 0x000fca00000000ff */
[----:B------:R0:W-:Y:S01]  /*9350*/  @P4 STG.E.U8 desc[UR20][R12.64], R9 ;  /* 0x000000090c004986 */ /* 0x0001e2000c101114 */
[----:B------:R-:W-:Y:S01]  /*9360*/  PRMT R21, R7, 0x7770, RZ ;  /* 0x0000777007157816 */ /* 0x000fe200000000ff */
[C---:B--2---:R-:W-:Y:S01]  /*9370*/  IMAD R14, R28.reuse, UR5, RZ ;  /* 0x000000051c0e7c24 */ /* 0x044fe2000f8e02ff */
[----:B------:R-:W-:Y:S01]  /*9380*/  ISETP.LT.AND P3, PT, R28, UR15, !P0 ;  /* 0x0000000f1c007c0c */ /* 0x000fe2000c761270 */
[C---:B---3--:R-:W-:Y:S01]  /*9390*/  IMAD R0, R27.reuse, UR5, RZ ;  /* 0x000000051b007c24 */ /* 0x048fe2000f8e02ff */
[----:B------:R-:W-:Y:S02]  /*93a0*/  ISETP.LT.AND P1, PT, R27, UR15, !P0 ;  /* 0x0000000f1b007c0c */ /* 0x000fe4000c721270 */
[-C--:B------:R-:W-:Y:S02]  /*93b0*/  IADD3 R2, P6, PT, R14, R23.reuse, RZ ;  /* 0x000000170e027210 */ /* 0x080fe40007fde0ff */
[----:B------:R-:W-:Y:S02]  /*93c0*/  IADD3 R4, P2, PT, R0, R23, RZ ;  /* 0x0000001700047210 */ /* 0x000fe40007f5e0ff */
[----:B------:R-:W-:-:S02]  /*93d0*/  LEA.HI.X.SX32 R3, R14, R25, 0x1, P6 ;  /* 0x000000190e037211 */ /* 0x000fc400030f0eff */
[----:B------:R-:W-:Y:S01]  /*93e0*/  LEA.HI.X.SX32 R5, R0, R25, 0x1, P2 ;  /* 0x0000001900057211 */ /* 0x000fe200010f0eff */
[----:B----4-:R-:W-:Y:S02]  /*93f0*/  IMAD R0, R26, UR5, RZ ;  /* 0x000000051a007c24 */ /* 0x010fe4000f8e02ff */
[----:B-----5:R-:W-:Y:S01]  /*9400*/  IMAD R11, R24, UR5, RZ ;  /* 0x00000005180b7c24 */ /* 0x020fe2000f8e02ff */
[----:B------:R1:W-:Y:S02]  /*9410*/  @P3 STG.E.U8 desc[UR20][R2.64], R17 ;  /* 0x0000001102003986 */ /* 0x0003e4000c101114 */
[C---:B------:R-:W-:Y:S02]  /*9420*/  IADD3 R8, P6, PT, R0.reuse, R23, RZ ;  /* 0x0000001700087210 */ /* 0x040fe40007fde0ff */
[----:B------:R2:W-:Y:S02]  /*9430*/  @P1 STG.E.U8 desc[UR20][R4.64], R19 ;  /* 0x0000001304001986 */ /* 0x0005e4000c101114 */
[----:B0-----:R-:W-:-:S02]  /*9440*/  LEA.HI.X.SX32 R9, R0, R25, 0x1, P6 ;  /* 0x0000001900097211 */ /* 0x001fc400030f0eff */
[C---:B-1----:R-:W-:Y:S02]  /*9450*/  IADD3 R2, P1, PT, R11.reuse, R23, RZ ;  /* 0x000000170b027210 */ /* 0x042fe40007f3e0ff */
[----:B------:R-:W-:Y:S02]  /*9460*/  ISETP.LT.AND P5, PT, R26, UR15, !P0 ;  /* 0x0000000f1a007c0c */ /* 0x000fe4000c7a1270 */
[----:B------:R-:W-:Y:S02]  /*9470*/  LEA.HI.X.SX32 R3, R11, R25, 0x1, P1 ;  /* 0x000000190b037211 */ /* 0x000fe400008f0eff */
[----:B------:R-:W-:Y:S02]  /*9480*/  ISETP.LT.AND P4, PT, R24, UR15, !P0 ;  /* 0x0000000f18007c0c */ /* 0x000fe4000c781270 */
[C---:B------:R-:W-:Y:S02]  /*9490*/  PRMT R17, R6.reuse, 0x7772, RZ ;  /* 0x0000777206117816 */ /* 0x040fe400000000ff */
[----:B--2---:R-:W-:-:S05]  /*94a0*/  PRMT R19, R6, 0x7773, RZ ;  /* 0x0000777306137816 */ /* 0x004fca00000000ff */
[----:B------:R0:W-:Y:S04]  /*94b0*/  @P5 STG.E.U8 desc[UR20][R8.64], R17 ;  /* 0x0000001108005986 */ /* 0x0001e8000c101114 */
[----:B------:R0:W-:Y:S01]  /*94c0*/  @P4 STG.E.U8 desc[UR20][R2.64], R19 ;  /* 0x0000001302004986 */ /* 0x0001e2000c101114 */
[----:B------:R-:W-:Y:S02]  /*94d0*/  IMAD R14, R16, UR5, RZ ;  /* 0x00000005100e7c24 */ /* 0x000fe4000f8e02ff */
[----:B------:R-:W-:Y:S02]  /*94e0*/  IMAD R13, R22, UR5, RZ ;  /* 0x00000005160d7c24 */ /* 0x000fe4000f8e02ff */
[----:B------:R-:W-:Y:S01]  /*94f0*/  IMAD R15, R20, UR5, RZ ;  /* 0x00000005140f7c24 */ /* 0x000fe2000f8e02ff */
[----:B------:R-:W-:-:S02]  /*9500*/  IADD3 R10, P2, PT, R14, R23, RZ ;  /* 0x000000170e0a7210 */ /* 0x000fc40007f5e0ff */
[-C--:B------:R-:W-:Y:S02]  /*9510*/  IADD3 R4, P6, PT, R13, R23.reuse, RZ ;  /* 0x000000170d047210 */ /* 0x080fe40007fde0ff */
[----:B------:R-:W-:Y:S02]  /*9520*/  IADD3 R12, P1, PT, R15, R23, RZ ;  /* 0x000000170f0c7210 */ /* 0x000fe40007f3e0ff */
[----:B------:R-:W-:Y:S02]  /*9530*/  ISETP.LT.AND P3, PT, R16, UR15, !P0 ;  /* 0x0000000f10007c0c */ /* 0x000fe4000c761270 */
[-C--:B------:R-:W-:Y:S02]  /*9540*/  LEA.HI.X.SX32 R11, R14, R25.reuse, 0x1, P2 ;  /* 0x000000190e0b7211 */ /* 0x080fe400010f0eff */
[----:B------:R-:W-:Y:S02]  /*9550*/  LEA.HI.X.SX32 R5, R13, R25, 0x1, P6 ;  /* 0x000000190d057211 */ /* 0x000fe400030f0eff */
[----:B------:R-:W-:-:S02]  /*9560*/  ISETP.LT.AND P2, PT, R22, UR15, !P0 ;  /* 0x0000000f16007c0c */ /* 0x000fc4000c741270 */
[----:B------:R-:W-:Y:S02]  /*9570*/  LEA.HI.X.SX32 R13, R15, R25, 0x1, P1 ;  /* 0x000000190f0d7211 */ /* 0x000fe400008f0eff */
[----:B------:R-:W-:Y:S01]  /*9580*/  ISETP.LT.AND P1, PT, R20, UR15, !P0 ;  /* 0x0000000f14007c0c */ /* 0x000fe2000c721270 */
[C---:B------:R-:W-:Y:S01]  /*9590*/  IMAD R16, R18.reuse, UR5, RZ ;  /* 0x0000000512107c24 */ /* 0x040fe2000f8e02ff */
[----:B------:R-:W-:-:S04]  /*95a0*/  ISETP.LT.AND P0, PT, R18, UR15, !P0 ;  /* 0x0000000f12007c0c */ /* 0x000fc8000c701270 */
[C---:B------:R-:W-:Y:S02]  /*95b0*/  IADD3 R14, P6, PT, R16.reuse, R23, RZ ;  /* 0x00000017100e7210 */ /* 0x040fe40007fde0ff */
[C---:B------:R-:W-:Y:S02]  /*95c0*/  PRMT R23, R7.reuse, 0x7771, RZ ;  /* 0x0000777107177816 */ /* 0x040fe400000000ff */
[----:B------:R-:W-:Y:S02]  /*95d0*/  LEA.HI.X.SX32 R15, R16, R25, 0x1, P6 ;  /* 0x00000019100f7211 */ /* 0x000fe400030f0eff */
[C---:B------:R-:W-:Y:S02]  /*95e0*/  PRMT R25, R7.reuse, 0x7772, RZ ;  /* 0x0000777207197816 */ /* 0x040fe400000000ff */
[----:B------:R-:W-:Y:S01]  /*95f0*/  PRMT R7, R7, 0x7773, RZ ;  /* 0x0000777307077816 */ /* 0x000fe200000000ff */
[----:B------:R0:W-:Y:S04]  /*9600*/  @P3 STG.E.U8 desc[UR20][R10.64], R21 ;  /* 0x000000150a003986 */ /* 0x0001e8000c101114 */
[----:B------:R0:W-:Y:S04]  /*9610*/  @P2 STG.E.U8 desc[UR20][R4.64], R23 ;  /* 0x0000001704002986 */ /* 0x0001e8000c101114 */
[----:B------:R0:W-:Y:S04]  /*9620*/  @P1 STG.E.U8 desc[UR20][R12.64], R25 ;  /* 0x000000190c001986 */ /* 0x0001e8000c101114 */
[----:B------:R0:W-:Y:S01]  /*9630*/  @P0 STG.E.U8 desc[UR20][R14.64], R7 ;  /* 0x000000070e000986 */ /* 0x0001e2000c101114 */
[----:B------:R-:W-:Y:S06]  /*9640*/  BAR.SYNC.DEFER_BLOCKING 0x0 ;  /* 0x0000000000007b1d */ /* 0x000fec0000010000 */
[----:B------:R-:W-:Y:S05]  /*9650*/  BRA.U UP0, `(.L_x_13) ;  /* 0x00000001009c7547 */ /* 0x000fea000b800000 */
[----:B------:R-:W1:Y:S01]  /*9660*/  S2UR UR5, SR_CgaCtaId ;  /* 0x00000000000579c3 */ /* 0x000e620000008800 */
[----:B------:R-:W-:Y:S01]  /*9670*/  NOP ;  /* 0x0000000000007918 */ /* 0x000fe20000000000 */
[----:B------:R-:W-:Y:S01]  /*9680*/  UMOV UR4, 0x50 ;  /* 0x0000005000047882 */ /* 0x000fe20000000000 */
[----:B------:R-:W-:Y:S02]  /*9690*/  IMAD.U32 R0, RZ, RZ, UR8 ;  /* 0x00000008ff007e24 */ /* 0x000fe4000f8e00ff */
[----:B0-----:R-:W-:-:S03]  /*96a0*/  IMAD.MOV.U32 R3, RZ, RZ, 0x1 ;  /* 0x00000001ff037424 */ /* 0x001fc600078e00ff */
[----:B------:R-:W-:-:S04]  /*96b0*/  LOP3.LUT R0, R0, 0xffff, RZ, 0xc0, !PT ;  /* 0x0000ffff00007812 */ /* 0x000fc800078ec0ff */
[----:B------:R-:W-:-:S05]  /*96c0*/  SHF.R.U32.HI R0, RZ, 0x5, R0 ;  /* 0x00000005ff007819 */ /* 0x000fca0000011600 */
[----:B------:R-:W-:Y:S01]  /*96d0*/  VIADD R2, R0, 0x10 ;  /* 0x0000001000027836 */ /* 0x000fe20000000000 */
[----:B------:R-:W-:Y:S01]  /*96e0*/  SHF.L.U32 R0, R3, R0, RZ ;  /* 0x0000000003007219 */ /* 0x000fe200000006ff */
[----:B-1----:R-:W-:-:S03]  /*96f0*/  ULEA UR6, UR5, UR4, 0x18 ;  /* 0x0000000405067291 */ /* 0x002fc6000f8ec0ff */
[----:B------:R-:W-:-:S04]  /*9700*/  SHF.L.U32 R3, R3, R2, RZ ;  /* 0x0000000203037219 */ /* 0x000fc800000006ff */
[----:B------:R-:W-:Y:S02]  /*9710*/  LOP3.LUT R0, R3, R0, RZ, 0xfc, !PT ;  /* 0x0000000003007212 */ /* 0x000fe400078efcff */
[----:B------:R-:W0:Y:S02]  /*9720*/  LDS R5, [UR6] ;  /* 0x00000006ff057984 */ /* 0x000e240008000800 */
[C---:B------:R-:W-:Y:S02]  /*9730*/  LOP3.LUT R2, R0.reuse, 0xffff, RZ, 0xc0, !PT ;  /* 0x0000ffff00027812 */ /* 0x040fe400078ec0ff */
[----:B0-----:R-:W-:-:S04]  /*9740*/  LOP3.LUT R3, R0, 0xffff, R5, 0x80, !PT ;  /* 0x0000ffff00037812 */ /* 0x001fc800078e8005 */
[----:B------:R-:W-:-:S13]  /*9750*/  ISETP.NE.AND P0, PT, R3, R2, PT ;  /* 0x000000020300720c */ /* 0x000fda0003f05270 */
[----:B------:R-:W-:Y:S05]  /*9760*/  @P0 BRA `(.L_x_14) ;  /* 0x0000000000500947 */ /* 0x000fea0003800000 */
[----:B------:R-:W-:Y:S02]  /*9770*/  SHF.R.U32.HI R5, RZ, 0x10, R5 ;  /* 0x00000010ff057819 */ /* 0x000fe40000011605 */
[----:B------:R-:W-:-:S04]  /*9780*/  SHF.R.U32.HI R2, RZ, 0x10, R0 ;  /* 0x00000010ff027819 */ /* 0x000fc80000011600 */
[----:B------:R-:W-:-:S04]  /*9790*/  LOP3.LUT R5, R5, R2, RZ, 0xc0, !PT ;  /* 0x0000000205057212 */ /* 0x000fc800078ec0ff */
[----:B------:R-:W-:-:S13]  /*97a0*/  ISETP.NE.AND P0, PT, R5, R2, PT ;  /* 0x000000020500720c */ /* 0x000fda0003f05270 */
[----:B------:R-:W-:Y:S05]  /*97b0*/  @P0 BRA `(.L_x_15) ;  /* 0x0000000000300947 */ /* 0x000fea0003800000 */
[----:B------:R-:W-:Y:S01]  /*97c0*/  R2UR UR4, R0 ;  /* 0x00000000000472ca */ /* 0x000fe200000e0000 */
[----:B------:R-:W-:Y:S01]  /*97d0*/  VOTEU.ANY UR5, UPT, PT ;  /* 0x0000000000057886 */ /* 0x000fe200038e0100 */
[----:B------:R-:W0:Y:S01]  /*97e0*/  S2R R0, SR_LANEID ;  /* 0x0000000000007919 */ /* 0x000e220000000000 */
[----:B------:R-:W-:-:S10]  /*97f0*/  UFLO.U32 UR5, UR5 ;  /* 0x00000005000572bd */ /* 0x000fd400080e0000 */
[----:B------:R-:W-:-:S06]  /*9800*/  ULOP3.LUT UR4, URZ, UR4, URZ, 0x33, !UPT ;  /* 0x00000004ff047292 */ /* 0x000fcc000f8e33ff */
[----:B------:R-:W-:-:S04]  /*9810*/  IMAD.U32 R2, RZ, RZ, UR4 ;  /* 0x00000004ff027e24 */ /* 0x000fc8000f8e00ff */
[----:B------:R-:W1:Y:S02]  /*9820*/  REDUX UR7, R2 ;  /* 0x00000000020773c4 */ /* 0x000e640000000000 */
[----:B------:R2:W-:Y:S01]  /*9830*/  UTCATOMSWS.AND URZ, UR4 ;  /* 0x0000000400ff79e3 */ /* 0x0005e20008000000 */
[----:B0-----:R-:W-:Y:S01]  /*9840*/  ISETP.EQ.U32.AND P0, PT, R0, UR5, PT ;  /* 0x0000000500007c0c */ /* 0x001fe2000bf02070 */
[----:B-1----:R-:W-:-:S12]  /*9850*/  IMAD.U32 R0, RZ, RZ, UR7 ;  /* 0x00000007ff007e24 */ /* 0x002fd8000f8e00ff */
[----:B------:R2:W-:Y:S01]  /*9860*/  @P0 ATOMS.AND RZ, [UR6], R0 ;  /* 0x00000000ffff098c */ /* 0x0005e2000a800006 */
[----:B------:R-:W-:Y:S05]  /*9870*/  BRA `(.L_x_13) ;  /* 0x0000000000147947 */ /* 0x000fea0003800000 */
.L_x_15:
[----:B------:R-:W-:-:S07]  /*9880*/  MOV R2, 0x98a0 ;  /* 0x000098a000027802 */ /* 0x000fce0000000f00 */
[----:B------:R-:W-:Y:S05]  /*9890*/  CALL.REL.NOINC `($__internal_0_$__cuda_sm10x_tcgen05_guardrail_trap_col_being_dealloced_not_returned_by_alloc) ;  /* 0x00000000002c7944 */ /* 0x000fea0003c00000 */
[----:B------:R-:W-:Y:S05]  /*98a0*/  BRA `(.L_x_13) ;  /* 0x0000000000087947 */ /* 0x000fea0003800000 */
.L_x_14:
[----:B------:R-:W-:-:S07]  /*98b0*/  MOV R2, 0x98d0 ;  /* 0x000098d000027802 */ /* 0x000fce0000000f00 */
[----:B------:R-:W-:Y:S05]  /*98c0*/  CALL.REL.NOINC `($__internal_2_$__cuda_sm10x_tcgen05_guardrail_trap_unallocated_columns_being_dealloced) ;  /* 0x0000000000387944 */ /* 0x000fea0003c00000 */
.L_x_13:
[----:B------:R-:W-:Y:S01]  /*98d0*/  NOP ;  /* 0x0000000000007918 */ /* 0x000fe20000000000 */
[----:B--2---:R-:W-:Y:S05]  /*98e0*/  EXIT ;  /* 0x000000000000794d */ /* 0x004fea0003800000 */
.L_x_8:
[----:B------:R-:W0:Y:S02]  /*98f0*/  SYNCS.PHASECHK.TRANS64.TRYWAIT P1, [UR6], R125 ;  /* 0x0000007dff0075a7 */ /* 0x000e240008021106 */
[----:B0-----:R-:W-:Y:S05]  /*9900*/  @!P1 BRA `(.L_x_8) ;  /* 0xfffffffc00f89947 */ /* 0x001fea000383ffff */
[----:B------:R-:W-:Y:S05]  /*9910*/  BRA `(.L_x_16) ;  /* 0xffffffc400dc7947 */ /* 0x000fea000383ffff */
.L_x_12:
[----:B------:R-:W1:Y:S02]  /*9920*/  SYNCS.PHASECHK.TRANS64.TRYWAIT P0, [UR6], R0 ;  /* 0x00000000ff0075a7 */ /* 0x000e640008001106 */
[----:B-1----:R-:W-:Y:S05]  /*9930*/  @!P0 BRA `(.L_x_12) ;  /* 0xfffffffc00f88947 */ /* 0x002fea000383ffff */
[----:B------:R-:W-:Y:S05]  /*9940*/  BRA `(.L_x_11) ;  /* 0xfffffff000587947 */ /* 0x000fea000383ffff */
        .weak           $__internal_0_$__cuda_sm10x_tcgen05_guardrail_trap_col_being_dealloced_not_returned_by_alloc
        .type           $__internal_0_$__cuda_sm10x_tcgen05_guardrail_trap_col_being_dealloced_not_returned_by_alloc,@function
        .size           $__internal_0_$__cuda_sm10x_tcgen05_guardrail_trap_col_being_dealloced_not_returned_by_alloc,($__internal_1_$__cuda_sm10x_tcgen05_guardrail_trap_phase_invalid_during_alloc - $__internal_0_$__cuda_sm10x_tcgen05_guardrail_trap_col_being_dealloced_not_returned_by_alloc)
$__internal_0_$__cuda_sm10x_tcgen05_guardrail_trap_col_being_dealloced_not_returned_by_alloc:
[----:B------:R-:W-:Y:S05]  /*9950*/  BPT.TRAP 0x1 ;  /* 0x000000040000795c */ /* 0x000fea0000300000 */
[----:B------:R-:W-:-:S04]  /*9960*/  IMAD.MOV.U32 R3, RZ, RZ, 0x0 ;  /* 0x00000000ff037424 */ /* 0x000fc800078e00ff */
[----:B------:R-:W-:Y:S05]  /*9970*/  RET.REL.NODEC R2 `(matmul_kernel) ;  /* 0xffffff6402a07950 */ /* 0x000fea0003c3ffff */
        .weak           $__internal_1_$__cuda_sm10x_tcgen05_guardrail_trap_phase_invalid_during_alloc
        .type           $__internal_1_$__cuda_sm10x_tcgen05_guardrail_trap_phase_invalid_during_alloc,@function
        .size           $__internal_1_$__cuda_sm10x_tcgen05_guardrail_trap_phase_invalid_during_alloc,($__internal_2_$__cuda_sm10x_tcgen05_guardrail_trap_unallocated_columns_being_dealloced - $__internal_1_$__cuda_sm10x_tcgen05_guardrail_trap_phase_invalid_during_alloc)
$__internal_1_$__cuda_sm10x_tcgen05_guardrail_trap_phase_invalid_during_alloc:
[----:B------:R-:W-:Y:S05]  /*9980*/  BPT.TRAP 0x1 ;  /* 0x000000040000795c */ /* 0x000fea0000300000 */
[----:B------:R-:W-:-:S04]  /*9990*/  IMAD.MOV.U32 R3, RZ, RZ, 0x0 ;  /* 0x00000000ff037424 */ /* 0x000fc800078e00ff */
[----:B------:R-:W-:Y:S05]  /*99a0*/  RET.REL.NODEC R2 `(matmul_kernel) ;  /* 0xffffff6402947950 */ /* 0x000fea0003c3ffff */
        .weak           $__internal_2_$__cuda_sm10x_tcgen05_guardrail_trap_unallocated_columns_being_dealloced
        .type           $__internal_2_$__cuda_sm10x_tcgen05_guardrail_trap_unallocated_columns_being_dealloced,@function
        .size           $__internal_2_$__cuda_sm10x_tcgen05_guardrail_trap_unallocated_columns_being_dealloced,(.L_x_20 - $__internal_2_$__cuda_sm10x_tcgen05_guardrail_trap_unallocated_columns_being_dealloced)
$__internal_2_$__cuda_sm10x_tcgen05_guardrail_trap_unallocated_columns_being_dealloced:
[----:B------:R-:W-:Y:S05]  /*99b0*/  BPT.TRAP 0x1 ;  /* 0x000000040000795c */ /* 0x000fea0000300000 */
[----:B------:R-:W-:-:S04]  /*99c0*/  IMAD.MOV.U32 R3, RZ, RZ, 0x0 ;  /* 0x00000000ff037424 */ /* 0x000fc800078e00ff */
[----:B------:R-:W-:Y:S05]  /*99d0*/  RET.REL.NODEC R2 `(matmul_kernel) ;  /* 0xffffff6402887950 */ /* 0x000fea0003c3ffff */
.L_x_17:
[----:B------:R-:W-:-:S00]  /*99e0*/  BRA `(.L_x_17) ;  /* 0xfffffffc00fc7947 */ /* 0x000fc0000383ffff */
[----:B------:R-:W-:-:S00]  /*99f0*/  NOP ;  /* 0x0000000000007918 */ /* 0x000fc00000000000 */
        /* <DEDUP_REMOVED lines=8> */
.L_x_20:


//--------------------- .nv.shared.matmul_kernel  --------------------------
	.section	.nv.shared.matmul_kernel,"aw",@nobits
	.sectionflags	@""
	.align	16
	.zero		1024


//--------------------- .nv.shared.reserved.0     --------------------------
	.section	.nv.shared.reserved.0,"aw",@nobits
	.align	8
	.weak		__nv_reservedSMEM_offset_0_alias
	.size		__nv_reservedSMEM_offset_0_alias, 0, 64
	.other		__nv_reservedSMEM_offset_0_alias,@"STO_CUDA_RESERVED_SHARED STV_DEFAULT"
__nv_reservedSMEM_offset_0_alias:
	.zero		0
.nv.shared.reserved.0:
	.zero		64
	.weak		__nv_reservedSMEM_allocation_phase
	.type		__nv_reservedSMEM_allocation_phase,@object
	.size		__nv_reservedSMEM_allocation_phase,(.L_0 - __nv_reservedSMEM_allocation_phase)
__nv_reservedSMEM_allocation_phase:
	.zero		1
.L_0:
	.zero		7
	.weak		__nv_reservedSMEM_devtool_atexit_pc
	.type		__nv_reservedSMEM_devtool_atexit_pc,@object
	.size		__nv_reservedSMEM_devtool_atexit_pc,(__nv_reservedSMEM_allocation_mask - __nv_reservedSMEM_devtool_atexit_pc)
__nv_reservedSMEM_devtool_atexit_pc:
	.zero		8
	.weak		__nv_reservedSMEM_allocation_mask
	.type		__nv_reservedSMEM_allocation_mask,@object
	.size		__nv_reservedSMEM_allocation_mask,(.L_2 - __nv_reservedSMEM_allocation_mask)
__nv_reservedSMEM_allocation_mask:
	.zero		4
.L_2:


//--------------------- .nv.constant0.matmul_kernel --------------------------
	.section	.nv.constant0.matmul_kernel,"a",@progbits
	.sectionflags	@""
	.align	4
.nv.constant0.matmul_kernel:
	.zero		976


//--------------------- SYMBOLS --------------------------

	.type		.nv.reservedSmem.offset0,@object
	.size		.nv.reservedSmem.offset0,0x4
	.type		.nv.reservedSmem.cap,@object
	.size		.nv.reservedSmem.cap,0x4
